//
// Generated by NVIDIA NVVM Compiler
//
// Compiler Build ID: CL-36424714
// Cuda compilation tools, release 13.0, V13.0.88
// Based on NVVM 20.0.0
//

.version 9.0
.target sm_100
.address_size 64

	// .globl	_Z34calculate_pairwise_force_componentPKdjPdjjj
.extern .func free
(
	.param .b64 free_param_0
)
;

.visible .entry _Z34calculate_pairwise_force_componentPKdjPdjjj(
	.param .u64 .ptr .align 1 _Z34calculate_pairwise_force_componentPKdjPdjjj_param_0,
	.param .u32 _Z34calculate_pairwise_force_componentPKdjPdjjj_param_1,
	.param .u64 .ptr .align 1 _Z34calculate_pairwise_force_componentPKdjPdjjj_param_2,
	.param .u32 _Z34calculate_pairwise_force_componentPKdjPdjjj_param_3,
	.param .u32 _Z34calculate_pairwise_force_componentPKdjPdjjj_param_4,
	.param .u32 _Z34calculate_pairwise_force_componentPKdjPdjjj_param_5
)
{
	.local .align 16 .b8 	__local_depot0[16];
	.reg .b64 	%SP;
	.reg .b64 	%SPL;
	.reg .pred 	%p<24>;
	.reg .b32 	%r<159>;
	.reg .b64 	%rd<98>;
	.reg .b64 	%fd<134>;

	mov.u64 	%SPL, __local_depot0;
	cvta.local.u64 	%SP, %SPL;
	ld.param.u64 	%rd13, [_Z34calculate_pairwise_force_componentPKdjPdjjj_param_0];
	ld.param.u32 	%r86, [_Z34calculate_pairwise_force_componentPKdjPdjjj_param_3];
	ld.param.u32 	%r87, [_Z34calculate_pairwise_force_componentPKdjPdjjj_param_4];
	ld.param.u32 	%r88, [_Z34calculate_pairwise_force_componentPKdjPdjjj_param_5];
	cvta.to.global.u64 	%rd1, %rd13;
	add.u64 	%rd2, %SPL, 0;
	mov.u32 	%r133, %ctaid.x;
	setp.lt.u32 	%p1, %r133, %r88;
	mov.b32 	%r132, 0;
	@%p1 bra 	$L__BB0_3;
	mov.b32 	%r132, 0;
$L__BB0_2:
	sub.s32 	%r91, %r132, %r88;
	add.s32 	%r133, %r91, %r133;
	add.s32 	%r132, %r132, 1;
	sub.s32 	%r92, %r88, %r132;
	setp.ge.u32 	%p2, %r133, %r92;
	@%p2 bra 	$L__BB0_2;
$L__BB0_3:
	add.s32 	%r93, %r133, %r132;
	mov.u32 	%r94, %ntid.x;
	mul.lo.s32 	%r8, %r132, %r94;
	mov.u32 	%r9, %tid.x;
	add.s32 	%r10, %r8, %r9;
	mov.u32 	%r95, %ntid.y;
	mul.lo.s32 	%r11, %r93, %r95;
	mov.u32 	%r12, %tid.y;
	add.s32 	%r13, %r11, %r12;
	max.u32 	%r96, %r10, %r13;
	setp.ge.u32 	%p3, %r96, %r86;
	setp.ge.u32 	%p4, %r10, %r13;
	or.pred  	%p5, %p4, %p3;
	@%p5 bra 	$L__BB0_31;
	setp.eq.s32 	%p6, %r87, 0;
	mov.f64 	%fd133, 0d0000000000000000;
	@%p6 bra 	$L__BB0_28;
	and.b32  	%r14, %r87, 7;
	setp.lt.u32 	%p7, %r87, 8;
	mov.b32 	%r135, 0;
	@%p7 bra 	$L__BB0_8;
	and.b32  	%r98, %r87, -8;
	neg.s32 	%r153, %r98;
	add.s64 	%rd95, %rd2, 32;
	add.s32 	%r99, %r9, %r86;
	add.s32 	%r152, %r99, %r8;
	shl.b32 	%r100, %r86, 1;
	add.s32 	%r151, %r10, %r100;
	mul.lo.s32 	%r101, %r86, 3;
	add.s32 	%r150, %r10, %r101;
	shl.b32 	%r102, %r86, 2;
	add.s32 	%r149, %r10, %r102;
	mul.lo.s32 	%r103, %r86, 5;
	add.s32 	%r148, %r10, %r103;
	mul.lo.s32 	%r104, %r86, 6;
	add.s32 	%r147, %r10, %r104;
	mul.lo.s32 	%r105, %r86, 7;
	add.s32 	%r146, %r10, %r105;
	add.s32 	%r106, %r12, %r86;
	add.s32 	%r144, %r106, %r11;
	add.s32 	%r143, %r13, %r100;
	add.s32 	%r142, %r13, %r101;
	add.s32 	%r141, %r13, %r102;
	add.s32 	%r140, %r13, %r103;
	add.s32 	%r139, %r13, %r104;
	add.s32 	%r138, %r13, %r105;
	mov.u32 	%r137, %r13;
	mov.u32 	%r145, %r10;
$L__BB0_7:
	.pragma "nounroll";
	and.b32  	%r135, %r87, -8;
	mul.wide.u32 	%rd15, %r137, 8;
	add.s64 	%rd16, %rd1, %rd15;
	ld.global.f64 	%fd15, [%rd16];
	mul.wide.u32 	%rd17, %r145, 8;
	add.s64 	%rd18, %rd1, %rd17;
	ld.global.f64 	%fd16, [%rd18];
	sub.f64 	%fd17, %fd15, %fd16;
	mul.wide.u32 	%rd19, %r144, 8;
	add.s64 	%rd20, %rd1, %rd19;
	ld.global.f64 	%fd18, [%rd20];
	mul.wide.u32 	%rd21, %r152, 8;
	add.s64 	%rd22, %rd1, %rd21;
	ld.global.f64 	%fd19, [%rd22];
	sub.f64 	%fd20, %fd18, %fd19;
	st.local.v2.f64 	[%rd95+-32], {%fd17, %fd20};
	mul.wide.u32 	%rd23, %r143, 8;
	add.s64 	%rd24, %rd1, %rd23;
	ld.global.f64 	%fd21, [%rd24];
	mul.wide.u32 	%rd25, %r151, 8;
	add.s64 	%rd26, %rd1, %rd25;
	ld.global.f64 	%fd22, [%rd26];
	sub.f64 	%fd23, %fd21, %fd22;
	mul.wide.u32 	%rd27, %r142, 8;
	add.s64 	%rd28, %rd1, %rd27;
	ld.global.f64 	%fd24, [%rd28];
	mul.wide.u32 	%rd29, %r150, 8;
	add.s64 	%rd30, %rd1, %rd29;
	ld.global.f64 	%fd25, [%rd30];
	sub.f64 	%fd26, %fd24, %fd25;
	st.local.v2.f64 	[%rd95+-16], {%fd23, %fd26};
	mul.wide.u32 	%rd31, %r141, 8;
	add.s64 	%rd32, %rd1, %rd31;
	ld.global.f64 	%fd27, [%rd32];
	mul.wide.u32 	%rd33, %r149, 8;
	add.s64 	%rd34, %rd1, %rd33;
	ld.global.f64 	%fd28, [%rd34];
	sub.f64 	%fd29, %fd27, %fd28;
	mul.wide.u32 	%rd35, %r140, 8;
	add.s64 	%rd36, %rd1, %rd35;
	ld.global.f64 	%fd30, [%rd36];
	mul.wide.u32 	%rd37, %r148, 8;
	add.s64 	%rd38, %rd1, %rd37;
	ld.global.f64 	%fd31, [%rd38];
	sub.f64 	%fd32, %fd30, %fd31;
	st.local.v2.f64 	[%rd95], {%fd29, %fd32};
	mul.wide.u32 	%rd39, %r139, 8;
	add.s64 	%rd40, %rd1, %rd39;
	ld.global.f64 	%fd33, [%rd40];
	mul.wide.u32 	%rd41, %r147, 8;
	add.s64 	%rd42, %rd1, %rd41;
	ld.global.f64 	%fd34, [%rd42];
	sub.f64 	%fd35, %fd33, %fd34;
	mul.wide.u32 	%rd43, %r138, 8;
	add.s64 	%rd44, %rd1, %rd43;
	ld.global.f64 	%fd36, [%rd44];
	mul.wide.u32 	%rd45, %r146, 8;
	add.s64 	%rd46, %rd1, %rd45;
	ld.global.f64 	%fd37, [%rd46];
	sub.f64 	%fd38, %fd36, %fd37;
	st.local.v2.f64 	[%rd95+16], {%fd35, %fd38};
	add.s32 	%r153, %r153, 8;
	add.s64 	%rd95, %rd95, 64;
	shl.b32 	%r107, %r86, 3;
	add.s32 	%r152, %r152, %r107;
	add.s32 	%r151, %r151, %r107;
	add.s32 	%r150, %r150, %r107;
	add.s32 	%r149, %r149, %r107;
	add.s32 	%r148, %r148, %r107;
	add.s32 	%r147, %r147, %r107;
	add.s32 	%r146, %r146, %r107;
	add.s32 	%r145, %r145, %r107;
	add.s32 	%r144, %r144, %r107;
	add.s32 	%r143, %r143, %r107;
	add.s32 	%r142, %r142, %r107;
	add.s32 	%r141, %r141, %r107;
	add.s32 	%r140, %r140, %r107;
	add.s32 	%r139, %r139, %r107;
	add.s32 	%r138, %r138, %r107;
	add.s32 	%r137, %r137, %r107;
	setp.eq.s32 	%p8, %r153, 0;
	@%p8 bra 	$L__BB0_8;
	bra.uni 	$L__BB0_7;
$L__BB0_8:
	setp.eq.s32 	%p9, %r14, 0;
	@%p9 bra 	$L__BB0_16;
	and.b32  	%r31, %r87, 3;
	setp.lt.u32 	%p10, %r14, 4;
	@%p10 bra 	$L__BB0_11;
	mul.lo.s32 	%r108, %r135, %r86;
	add.s32 	%r109, %r108, %r13;
	mul.wide.u32 	%rd47, %r109, 8;
	add.s64 	%rd48, %rd1, %rd47;
	ld.global.f64 	%fd39, [%rd48];
	add.s32 	%r110, %r108, %r10;
	mul.wide.u32 	%rd49, %r110, 8;
	add.s64 	%rd50, %rd1, %rd49;
	ld.global.f64 	%fd40, [%rd50];
	sub.f64 	%fd41, %fd39, %fd40;
	mul.wide.u32 	%rd51, %r135, 8;
	add.s64 	%rd52, %rd2, %rd51;
	st.local.f64 	[%rd52], %fd41;
	add.s32 	%r111, %r109, %r86;
	mul.wide.u32 	%rd53, %r111, 8;
	add.s64 	%rd54, %rd1, %rd53;
	ld.global.f64 	%fd42, [%rd54];
	add.s32 	%r112, %r110, %r86;
	mul.wide.u32 	%rd55, %r112, 8;
	add.s64 	%rd56, %rd1, %rd55;
	ld.global.f64 	%fd43, [%rd56];
	sub.f64 	%fd44, %fd42, %fd43;
	st.local.f64 	[%rd52+8], %fd44;
	add.s32 	%r113, %r111, %r86;
	mul.wide.u32 	%rd57, %r113, 8;
	add.s64 	%rd58, %rd1, %rd57;
	ld.global.f64 	%fd45, [%rd58];
	add.s32 	%r114, %r112, %r86;
	mul.wide.u32 	%rd59, %r114, 8;
	add.s64 	%rd60, %rd1, %rd59;
	ld.global.f64 	%fd46, [%rd60];
	sub.f64 	%fd47, %fd45, %fd46;
	st.local.f64 	[%rd52+16], %fd47;
	add.s32 	%r115, %r113, %r86;
	mul.wide.u32 	%rd61, %r115, 8;
	add.s64 	%rd62, %rd1, %rd61;
	ld.global.f64 	%fd48, [%rd62];
	add.s32 	%r116, %r114, %r86;
	mul.wide.u32 	%rd63, %r116, 8;
	add.s64 	%rd64, %rd1, %rd63;
	ld.global.f64 	%fd49, [%rd64];
	sub.f64 	%fd50, %fd48, %fd49;
	st.local.f64 	[%rd52+24], %fd50;
	add.s32 	%r135, %r135, 4;
$L__BB0_11:
	setp.eq.s32 	%p11, %r31, 0;
	@%p11 bra 	$L__BB0_16;
	setp.eq.s32 	%p12, %r31, 1;
	@%p12 bra 	$L__BB0_14;
	mul.lo.s32 	%r117, %r135, %r86;
	add.s32 	%r118, %r117, %r13;
	mul.wide.u32 	%rd65, %r118, 8;
	add.s64 	%rd66, %rd1, %rd65;
	ld.global.f64 	%fd51, [%rd66];
	add.s32 	%r119, %r117, %r10;
	mul.wide.u32 	%rd67, %r119, 8;
	add.s64 	%rd68, %rd1, %rd67;
	ld.global.f64 	%fd52, [%rd68];
	sub.f64 	%fd53, %fd51, %fd52;
	mul.wide.u32 	%rd69, %r135, 8;
	add.s64 	%rd70, %rd2, %rd69;
	st.local.f64 	[%rd70], %fd53;
	add.s32 	%r120, %r118, %r86;
	mul.wide.u32 	%rd71, %r120, 8;
	add.s64 	%rd72, %rd1, %rd71;
	ld.global.f64 	%fd54, [%rd72];
	add.s32 	%r121, %r119, %r86;
	mul.wide.u32 	%rd73, %r121, 8;
	add.s64 	%rd74, %rd1, %rd73;
	ld.global.f64 	%fd55, [%rd74];
	sub.f64 	%fd56, %fd54, %fd55;
	st.local.f64 	[%rd70+8], %fd56;
	add.s32 	%r135, %r135, 2;
$L__BB0_14:
	and.b32  	%r122, %r87, 1;
	setp.eq.b32 	%p13, %r122, 1;
	not.pred 	%p14, %p13;
	@%p14 bra 	$L__BB0_16;
	mul.lo.s32 	%r123, %r135, %r86;
	add.s32 	%r124, %r123, %r13;
	mul.wide.u32 	%rd75, %r124, 8;
	add.s64 	%rd76, %rd1, %rd75;
	ld.global.f64 	%fd57, [%rd76];
	add.s32 	%r125, %r123, %r10;
	mul.wide.u32 	%rd77, %r125, 8;
	add.s64 	%rd78, %rd1, %rd77;
	ld.global.f64 	%fd58, [%rd78];
	sub.f64 	%fd59, %fd57, %fd58;
	mul.wide.u32 	%rd79, %r135, 8;
	add.s64 	%rd80, %rd2, %rd79;
	st.local.f64 	[%rd80], %fd59;
$L__BB0_16:
	and.b32  	%r36, %r87, 15;
	setp.lt.u32 	%p15, %r87, 16;
	mov.f64 	%fd133, 0d0000000000000000;
	mov.b32 	%r155, 0;
	@%p15 bra 	$L__BB0_19;
	and.b32  	%r155, %r87, -16;
	neg.s32 	%r154, %r155;
	add.s64 	%rd96, %rd2, 64;
	mov.f64 	%fd133, 0d0000000000000000;
$L__BB0_18:
	.pragma "nounroll";
	ld.local.v2.f64 	{%fd63, %fd64}, [%rd96+-64];
	fma.rn.f64 	%fd65, %fd63, %fd63, %fd133;
	fma.rn.f64 	%fd66, %fd64, %fd64, %fd65;
	ld.local.v2.f64 	{%fd67, %fd68}, [%rd96+-48];
	fma.rn.f64 	%fd69, %fd67, %fd67, %fd66;
	fma.rn.f64 	%fd70, %fd68, %fd68, %fd69;
	ld.local.v2.f64 	{%fd71, %fd72}, [%rd96+-32];
	fma.rn.f64 	%fd73, %fd71, %fd71, %fd70;
	fma.rn.f64 	%fd74, %fd72, %fd72, %fd73;
	ld.local.v2.f64 	{%fd75, %fd76}, [%rd96+-16];
	fma.rn.f64 	%fd77, %fd75, %fd75, %fd74;
	fma.rn.f64 	%fd78, %fd76, %fd76, %fd77;
	ld.local.v2.f64 	{%fd79, %fd80}, [%rd96];
	fma.rn.f64 	%fd81, %fd79, %fd79, %fd78;
	fma.rn.f64 	%fd82, %fd80, %fd80, %fd81;
	ld.local.v2.f64 	{%fd83, %fd84}, [%rd96+16];
	fma.rn.f64 	%fd85, %fd83, %fd83, %fd82;
	fma.rn.f64 	%fd86, %fd84, %fd84, %fd85;
	ld.local.v2.f64 	{%fd87, %fd88}, [%rd96+32];
	fma.rn.f64 	%fd89, %fd87, %fd87, %fd86;
	fma.rn.f64 	%fd90, %fd88, %fd88, %fd89;
	ld.local.v2.f64 	{%fd91, %fd92}, [%rd96+48];
	fma.rn.f64 	%fd93, %fd91, %fd91, %fd90;
	fma.rn.f64 	%fd133, %fd92, %fd92, %fd93;
	add.s32 	%r154, %r154, 16;
	add.s64 	%rd96, %rd96, 128;
	setp.ne.s32 	%p16, %r154, 0;
	@%p16 bra 	$L__BB0_18;
$L__BB0_19:
	setp.eq.s32 	%p17, %r36, 0;
	@%p17 bra 	$L__BB0_28;
	setp.lt.u32 	%p18, %r36, 8;
	@%p18 bra 	$L__BB0_22;
	mul.wide.u32 	%rd81, %r155, 8;
	add.s64 	%rd82, %rd2, %rd81;
	ld.local.f64 	%fd95, [%rd82];
	fma.rn.f64 	%fd96, %fd95, %fd95, %fd133;
	ld.local.f64 	%fd97, [%rd82+8];
	fma.rn.f64 	%fd98, %fd97, %fd97, %fd96;
	ld.local.f64 	%fd99, [%rd82+16];
	fma.rn.f64 	%fd100, %fd99, %fd99, %fd98;
	ld.local.f64 	%fd101, [%rd82+24];
	fma.rn.f64 	%fd102, %fd101, %fd101, %fd100;
	ld.local.f64 	%fd103, [%rd82+32];
	fma.rn.f64 	%fd104, %fd103, %fd103, %fd102;
	ld.local.f64 	%fd105, [%rd82+40];
	fma.rn.f64 	%fd106, %fd105, %fd105, %fd104;
	ld.local.f64 	%fd107, [%rd82+48];
	fma.rn.f64 	%fd108, %fd107, %fd107, %fd106;
	ld.local.f64 	%fd109, [%rd82+56];
	fma.rn.f64 	%fd133, %fd109, %fd109, %fd108;
	add.s32 	%r155, %r155, 8;
$L__BB0_22:
	setp.eq.s32 	%p19, %r14, 0;
	@%p19 bra 	$L__BB0_28;
	and.b32  	%r79, %r87, 3;
	setp.lt.u32 	%p20, %r14, 4;
	@%p20 bra 	$L__BB0_25;
	mul.wide.u32 	%rd83, %r155, 8;
	add.s64 	%rd84, %rd2, %rd83;
	ld.local.f64 	%fd111, [%rd84];
	fma.rn.f64 	%fd112, %fd111, %fd111, %fd133;
	ld.local.f64 	%fd113, [%rd84+8];
	fma.rn.f64 	%fd114, %fd113, %fd113, %fd112;
	ld.local.f64 	%fd115, [%rd84+16];
	fma.rn.f64 	%fd116, %fd115, %fd115, %fd114;
	ld.local.f64 	%fd117, [%rd84+24];
	fma.rn.f64 	%fd133, %fd117, %fd117, %fd116;
	add.s32 	%r155, %r155, 4;
$L__BB0_25:
	setp.eq.s32 	%p21, %r79, 0;
	@%p21 bra 	$L__BB0_28;
	mul.wide.u32 	%rd85, %r155, 8;
	add.s64 	%rd97, %rd2, %rd85;
	neg.s32 	%r158, %r79;
$L__BB0_27:
	.pragma "nounroll";
	ld.local.f64 	%fd118, [%rd97];
	fma.rn.f64 	%fd133, %fd118, %fd118, %fd133;
	add.s64 	%rd97, %rd97, 8;
	add.s32 	%r158, %r158, 1;
	setp.ne.s32 	%p22, %r158, 0;
	@%p22 bra 	$L__BB0_27;
$L__BB0_28:
	setp.leu.f64 	%p23, %fd133, 0d0000000000000000;
	@%p23 bra 	$L__BB0_30;
	ld.param.u64 	%rd94, [_Z34calculate_pairwise_force_componentPKdjPdjjj_param_2];
	ld.param.u32 	%r129, [_Z34calculate_pairwise_force_componentPKdjPdjjj_param_1];
	cvta.to.global.u64 	%rd86, %rd94;
	sqrt.rn.f64 	%fd119, %fd133;
	mul.wide.u32 	%rd87, %r129, 8;
	add.s64 	%rd88, %rd2, %rd87;
	ld.local.f64 	%fd120, [%rd88];
	mul.f64 	%fd121, %fd119, %fd119;
	mul.f64 	%fd122, %fd119, %fd121;
	div.rn.f64 	%fd123, %fd120, %fd122;
	mad.lo.s32 	%r127, %r10, %r86, %r13;
	mul.wide.u32 	%rd89, %r127, 8;
	add.s64 	%rd90, %rd86, %rd89;
	st.global.f64 	[%rd90], %fd123;
	neg.f64 	%fd124, %fd123;
	mad.lo.s32 	%r128, %r13, %r86, %r10;
	mul.wide.u32 	%rd91, %r128, 8;
	add.s64 	%rd92, %rd86, %rd91;
	st.global.f64 	[%rd92], %fd124;
$L__BB0_30:
	add.u64 	%rd93, %SP, 0;
	{ // callseq 0, 0
	.param .b64 param0;
	st.param.b64 	[param0], %rd93;
	call.uni 
	free, 
	(
	param0
	);
	} // callseq 0
$L__BB0_31:
	ret;

}
	// .globl	_Z13sum_over_rowsPKdPdj
.visible .entry _Z13sum_over_rowsPKdPdj(
	.param .u64 .ptr .align 1 _Z13sum_over_rowsPKdPdj_param_0,
	.param .u64 .ptr .align 1 _Z13sum_over_rowsPKdPdj_param_1,
	.param .u32 _Z13sum_over_rowsPKdPdj_param_2
)
{
	.reg .pred 	%p<10>;
	.reg .b32 	%r<63>;
	.reg .b64 	%rd<66>;
	.reg .b64 	%fd<71>;

	ld.param.u64 	%rd4, [_Z13sum_over_rowsPKdPdj_param_0];
	ld.param.u64 	%rd3, [_Z13sum_over_rowsPKdPdj_param_1];
	ld.param.u32 	%r24, [_Z13sum_over_rowsPKdPdj_param_2];
	cvta.to.global.u64 	%rd1, %rd4;
	mov.u32 	%r25, %ctaid.x;
	mov.u32 	%r26, %ntid.x;
	mov.u32 	%r27, %tid.x;
	mad.lo.s32 	%r1, %r25, %r26, %r27;
	setp.ge.u32 	%p1, %r1, %r24;
	@%p1 bra 	$L__BB1_13;
	cvta.to.global.u64 	%rd5, %rd3;
	mul.wide.u32 	%rd6, %r1, 8;
	add.s64 	%rd2, %rd5, %rd6;
	mov.b64 	%rd7, 0;
	st.global.u64 	[%rd2], %rd7;
	mul.lo.s32 	%r2, %r24, %r1;
	and.b32  	%r3, %r24, 15;
	setp.lt.u32 	%p2, %r24, 16;
	mov.b32 	%r59, 0;
	mov.f64 	%fd67, 0d0000000000000000;
	@%p2 bra 	$L__BB1_4;
	and.b32  	%r59, %r24, -16;
	neg.s32 	%r57, %r59;
	add.s32 	%r56, %r2, 7;
	mov.f64 	%fd67, 0d0000000000000000;
$L__BB1_3:
	.pragma "nounroll";
	add.s32 	%r29, %r56, -7;
	mul.wide.u32 	%rd8, %r29, 8;
	add.s64 	%rd9, %rd1, %rd8;
	ld.global.f64 	%fd12, [%rd9];
	add.f64 	%fd13, %fd12, %fd67;
	st.global.f64 	[%rd2], %fd13;
	add.s32 	%r30, %r56, -6;
	mul.wide.u32 	%rd10, %r30, 8;
	add.s64 	%rd11, %rd1, %rd10;
	ld.global.f64 	%fd14, [%rd11];
	add.f64 	%fd15, %fd14, %fd13;
	st.global.f64 	[%rd2], %fd15;
	add.s32 	%r31, %r56, -5;
	mul.wide.u32 	%rd12, %r31, 8;
	add.s64 	%rd13, %rd1, %rd12;
	ld.global.f64 	%fd16, [%rd13];
	add.f64 	%fd17, %fd16, %fd15;
	st.global.f64 	[%rd2], %fd17;
	add.s32 	%r32, %r56, -4;
	mul.wide.u32 	%rd14, %r32, 8;
	add.s64 	%rd15, %rd1, %rd14;
	ld.global.f64 	%fd18, [%rd15];
	add.f64 	%fd19, %fd18, %fd17;
	st.global.f64 	[%rd2], %fd19;
	add.s32 	%r33, %r56, -3;
	mul.wide.u32 	%rd16, %r33, 8;
	add.s64 	%rd17, %rd1, %rd16;
	ld.global.f64 	%fd20, [%rd17];
	add.f64 	%fd21, %fd20, %fd19;
	st.global.f64 	[%rd2], %fd21;
	add.s32 	%r34, %r56, -2;
	mul.wide.u32 	%rd18, %r34, 8;
	add.s64 	%rd19, %rd1, %rd18;
	ld.global.f64 	%fd22, [%rd19];
	add.f64 	%fd23, %fd22, %fd21;
	st.global.f64 	[%rd2], %fd23;
	add.s32 	%r35, %r56, -1;
	mul.wide.u32 	%rd20, %r35, 8;
	add.s64 	%rd21, %rd1, %rd20;
	ld.global.f64 	%fd24, [%rd21];
	add.f64 	%fd25, %fd24, %fd23;
	st.global.f64 	[%rd2], %fd25;
	add.s32 	%r36, %r56, 8;
	mul.wide.u32 	%rd22, %r56, 8;
	add.s64 	%rd23, %rd1, %rd22;
	ld.global.f64 	%fd26, [%rd23];
	add.f64 	%fd27, %fd26, %fd25;
	st.global.f64 	[%rd2], %fd27;
	add.s32 	%r37, %r56, 1;
	mul.wide.u32 	%rd24, %r37, 8;
	add.s64 	%rd25, %rd1, %rd24;
	ld.global.f64 	%fd28, [%rd25];
	add.f64 	%fd29, %fd28, %fd27;
	st.global.f64 	[%rd2], %fd29;
	add.s32 	%r38, %r56, 2;
	mul.wide.u32 	%rd26, %r38, 8;
	add.s64 	%rd27, %rd1, %rd26;
	ld.global.f64 	%fd30, [%rd27];
	add.f64 	%fd31, %fd30, %fd29;
	st.global.f64 	[%rd2], %fd31;
	add.s32 	%r39, %r56, 3;
	mul.wide.u32 	%rd28, %r39, 8;
	add.s64 	%rd29, %rd1, %rd28;
	ld.global.f64 	%fd32, [%rd29];
	add.f64 	%fd33, %fd32, %fd31;
	st.global.f64 	[%rd2], %fd33;
	add.s32 	%r40, %r56, 4;
	mul.wide.u32 	%rd30, %r40, 8;
	add.s64 	%rd31, %rd1, %rd30;
	ld.global.f64 	%fd34, [%rd31];
	add.f64 	%fd35, %fd34, %fd33;
	st.global.f64 	[%rd2], %fd35;
	add.s32 	%r41, %r56, 5;
	mul.wide.u32 	%rd32, %r41, 8;
	add.s64 	%rd33, %rd1, %rd32;
	ld.global.f64 	%fd36, [%rd33];
	add.f64 	%fd37, %fd36, %fd35;
	st.global.f64 	[%rd2], %fd37;
	add.s32 	%r42, %r56, 6;
	mul.wide.u32 	%rd34, %r42, 8;
	add.s64 	%rd35, %rd1, %rd34;
	ld.global.f64 	%fd38, [%rd35];
	add.f64 	%fd39, %fd38, %fd37;
	st.global.f64 	[%rd2], %fd39;
	add.s32 	%r43, %r56, 7;
	mul.wide.u32 	%rd36, %r43, 8;
	add.s64 	%rd37, %rd1, %rd36;
	ld.global.f64 	%fd40, [%rd37];
	add.f64 	%fd41, %fd40, %fd39;
	st.global.f64 	[%rd2], %fd41;
	mul.wide.u32 	%rd38, %r36, 8;
	add.s64 	%rd39, %rd1, %rd38;
	ld.global.f64 	%fd42, [%rd39];
	add.f64 	%fd67, %fd42, %fd41;
	st.global.f64 	[%rd2], %fd67;
	add.s32 	%r57, %r57, 16;
	add.s32 	%r56, %r56, 16;
	setp.ne.s32 	%p3, %r57, 0;
	@%p3 bra 	$L__BB1_3;
$L__BB1_4:
	setp.eq.s32 	%p4, %r3, 0;
	@%p4 bra 	$L__BB1_13;
	and.b32  	%r12, %r24, 7;
	setp.lt.u32 	%p5, %r3, 8;
	@%p5 bra 	$L__BB1_7;
	add.s32 	%r44, %r59, %r2;
	mul.wide.u32 	%rd40, %r44, 8;
	add.s64 	%rd41, %rd1, %rd40;
	ld.global.f64 	%fd43, [%rd41];
	add.f64 	%fd44, %fd43, %fd67;
	st.global.f64 	[%rd2], %fd44;
	add.s32 	%r45, %r44, 1;
	mul.wide.u32 	%rd42, %r45, 8;
	add.s64 	%rd43, %rd1, %rd42;
	ld.global.f64 	%fd45, [%rd43];
	add.f64 	%fd46, %fd45, %fd44;
	st.global.f64 	[%rd2], %fd46;
	add.s32 	%r46, %r44, 2;
	mul.wide.u32 	%rd44, %r46, 8;
	add.s64 	%rd45, %rd1, %rd44;
	ld.global.f64 	%fd47, [%rd45];
	add.f64 	%fd48, %fd47, %fd46;
	st.global.f64 	[%rd2], %fd48;
	add.s32 	%r47, %r44, 3;
	mul.wide.u32 	%rd46, %r47, 8;
	add.s64 	%rd47, %rd1, %rd46;
	ld.global.f64 	%fd49, [%rd47];
	add.f64 	%fd50, %fd49, %fd48;
	st.global.f64 	[%rd2], %fd50;
	add.s32 	%r48, %r44, 4;
	mul.wide.u32 	%rd48, %r48, 8;
	add.s64 	%rd49, %rd1, %rd48;
	ld.global.f64 	%fd51, [%rd49];
	add.f64 	%fd52, %fd51, %fd50;
	st.global.f64 	[%rd2], %fd52;
	add.s32 	%r49, %r44, 5;
	mul.wide.u32 	%rd50, %r49, 8;
	add.s64 	%rd51, %rd1, %rd50;
	ld.global.f64 	%fd53, [%rd51];
	add.f64 	%fd54, %fd53, %fd52;
	st.global.f64 	[%rd2], %fd54;
	add.s32 	%r50, %r44, 6;
	mul.wide.u32 	%rd52, %r50, 8;
	add.s64 	%rd53, %rd1, %rd52;
	ld.global.f64 	%fd55, [%rd53];
	add.f64 	%fd56, %fd55, %fd54;
	st.global.f64 	[%rd2], %fd56;
	add.s32 	%r51, %r44, 7;
	mul.wide.u32 	%rd54, %r51, 8;
	add.s64 	%rd55, %rd1, %rd54;
	ld.global.f64 	%fd57, [%rd55];
	add.f64 	%fd67, %fd57, %fd56;
	st.global.f64 	[%rd2], %fd67;
	add.s32 	%r59, %r59, 8;
$L__BB1_7:
	setp.eq.s32 	%p6, %r12, 0;
	@%p6 bra 	$L__BB1_13;
	and.b32  	%r15, %r24, 3;
	setp.lt.u32 	%p7, %r12, 4;
	@%p7 bra 	$L__BB1_10;
	add.s32 	%r52, %r59, %r2;
	mul.wide.u32 	%rd56, %r52, 8;
	add.s64 	%rd57, %rd1, %rd56;
	ld.global.f64 	%fd58, [%rd57];
	add.f64 	%fd59, %fd58, %fd67;
	st.global.f64 	[%rd2], %fd59;
	add.s32 	%r53, %r52, 1;
	mul.wide.u32 	%rd58, %r53, 8;
	add.s64 	%rd59, %rd1, %rd58;
	ld.global.f64 	%fd60, [%rd59];
	add.f64 	%fd61, %fd60, %fd59;
	st.global.f64 	[%rd2], %fd61;
	add.s32 	%r54, %r52, 2;
	mul.wide.u32 	%rd60, %r54, 8;
	add.s64 	%rd61, %rd1, %rd60;
	ld.global.f64 	%fd62, [%rd61];
	add.f64 	%fd63, %fd62, %fd61;
	st.global.f64 	[%rd2], %fd63;
	add.s32 	%r55, %r52, 3;
	mul.wide.u32 	%rd62, %r55, 8;
	add.s64 	%rd63, %rd1, %rd62;
	ld.global.f64 	%fd64, [%rd63];
	add.f64 	%fd67, %fd64, %fd63;
	st.global.f64 	[%rd2], %fd67;
	add.s32 	%r59, %r59, 4;
$L__BB1_10:
	setp.eq.s32 	%p8, %r15, 0;
	@%p8 bra 	$L__BB1_13;
	add.s32 	%r62, %r59, %r2;
	neg.s32 	%r61, %r15;
$L__BB1_12:
	.pragma "nounroll";
	mul.wide.u32 	%rd64, %r62, 8;
	add.s64 	%rd65, %rd1, %rd64;
	ld.global.f64 	%fd65, [%rd65];
	add.f64 	%fd67, %fd65, %fd67;
	st.global.f64 	[%rd2], %fd67;
	add.s32 	%r62, %r62, 1;
	add.s32 	%r61, %r61, 1;
	setp.ne.s32 	%p9, %r61, 0;
	@%p9 bra 	$L__BB1_12;
$L__BB1_13:
	ret;

}


// ===== COMPILED SASS (sm_100) =====

	.target	sm_100

	.elftype	@"ET_EXEC"


//--------------------- .note.nv.tkinfo           --------------------------
	.section	.note.nv.tkinfo,"",@"SHT_NOTE"
	.sectionflags	@"SHF_NOTE_NV_TKINFO"
	.tkinfo
        /*0018*/ 	.word	0x00000002
        /*0030*/ 	.string	""
        /*0030*/ 	.string	"ptxas"
        /*0030*/ 	.string	"Cuda compilation tools, release 13.0, V13.0.88"
        /*0030*/ 	.string	"Build cuda_13.0.r13.0/compiler.36424714_0"
        /*0030*/ 	.string	"-arch sm_100 -m 64 "



//--------------------- .note.nv.cuinfo           --------------------------
	.section	.note.nv.cuinfo,"",@"SHT_NOTE"
	.sectionflags	@"SHF_NOTE_NV_CUINFO"
        /*0018*/ 	.short	0x0002
        /*001a*/ 	.short	0x0064
        /*001c*/ 	.short	0x0082
	.zero		2


//--------------------- .nv.info                  --------------------------
	.section	.nv.info,"",@"SHT_CUDA_INFO"
	.align	4


	//----- nvinfo : EIATTR_REGCOUNT
	.align		4
        /*0000*/ 	.byte	0x04, 0x2f
        /*0002*/ 	.short	(.L_1 - .L_0)
	.align		4
.L_0:
        /*0004*/ 	.word	index@(_Z34calculate_pairwise_force_componentPKdjPdjjj)
        /*0008*/ 	.word	0x00000020


	//----- nvinfo : EIATTR_FRAME_SIZE
	.align		4
.L_1:
        /*000c*/ 	.byte	0x04, 0x11
        /*000e*/ 	.short	(.L_3 - .L_2)
	.align		4
.L_2:
        /*0010*/ 	.word	index@($__internal_1_$__cuda_sm20_dsqrt_rn_f64_mediumpath_v1)
        /*0014*/ 	.word	0x00000010


	//----- nvinfo : EIATTR_FRAME_SIZE
	.align		4
.L_3:
        /*0018*/ 	.byte	0x04, 0x11
        /*001a*/ 	.short	(.L_5 - .L_4)
	.align		4
.L_4:
        /*001c*/ 	.word	index@($__internal_0_$__cuda_sm20_div_rn_f64_full)
        /*0020*/ 	.word	0x00000010


	//----- nvinfo : EIATTR_FRAME_SIZE
	.align		4
.L_5:
        /*0024*/ 	.byte	0x04, 0x11
        /*0026*/ 	.short	(.L_7 - .L_6)
	.align		4
.L_6:
        /*0028*/ 	.word	index@(_Z34calculate_pairwise_force_componentPKdjPdjjj)
        /*002c*/ 	.word	0x00000010


	//----- nvinfo : EIATTR_REGCOUNT
	.align		4
.L_7:
        /*0030*/ 	.byte	0x04, 0x2f
        /*0032*/ 	.short	(.L_9 - .L_8)
	.align		4
.L_8:
        /*0034*/ 	.word	index@(_Z13sum_over_rowsPKdPdj)
        /*0038*/ 	.word	0x0000001a


	//----- nvinfo : EIATTR_FRAME_SIZE
	.align		4
.L_9:
        /*003c*/ 	.byte	0x04, 0x11
        /*003e*/ 	.short	(.L_11 - .L_10)
	.align		4
.L_10:
        /*0040*/ 	.word	index@(_Z13sum_over_rowsPKdPdj)
        /*0044*/ 	.word	0x00000000


	//----- nvinfo : EIATTR_MIN_STACK_SIZE
	.align		4
.L_11:
        /*0048*/ 	.byte	0x04, 0x12
        /*004a*/ 	.short	(.L_13 - .L_12)
	.align		4
.L_12:
        /*004c*/ 	.word	index@(_Z13sum_over_rowsPKdPdj)
        /*0050*/ 	.word	0x00000000


	//----- nvinfo : EIATTR_MIN_STACK_SIZE
	.align		4
.L_13:
        /*0054*/ 	.byte	0x04, 0x12
        /*0056*/ 	.short	(.L_15 - .L_14)
	.align		4
.L_14:
        /*0058*/ 	.word	index@(_Z34calculate_pairwise_force_componentPKdjPdjjj)
        /*005c*/ 	.word	0x00000010
.L_15:


//--------------------- .nv.compat                --------------------------
	.section	.nv.compat,"",@"SHT_CUDA_COMPAT_INFO"
	.align	4
        /*0000*/ 	.byte	0x02, 0x09, 0x00, 0x00, 0x02, 0x02, 0x01, 0x00, 0x02, 0x05, 0x05, 0x00, 0x03, 0x07, 0x01, 0x01
        /*0010*/ 	.byte	0x02, 0x03, 0x00, 0x00, 0x02, 0x06, 0x01, 0x00, 0x04, 0x0b, 0x08, 0x00, 0x01, 0x00, 0x00, 0x00
        /*0020*/ 	.byte	0x00, 0x00, 0x00, 0x00


//--------------------- .nv.info._Z13sum_over_rowsPKdPdj --------------------------
	.section	.nv.info._Z13sum_over_rowsPKdPdj,"",@"SHT_CUDA_INFO"
	.sectionflags	@""
	.align	4


	//----- nvinfo : EIATTR_CUDA_API_VERSION
	.align		4
        /*0000*/ 	.byte	0x04, 0x37
        /*0002*/ 	.short	(.L_17 - .L_16)
.L_16:
        /*0004*/ 	.word	0x00000082


	//----- nvinfo : EIATTR_KPARAM_INFO
	.align		4
.L_17:
        /*0008*/ 	.byte	0x04, 0x17
        /*000a*/ 	.short	(.L_19 - .L_18)
.L_18:
        /*000c*/ 	.word	0x00000000
        /*0010*/ 	.short	0x0002
        /*0012*/ 	.short	0x0010
        /*0014*/ 	.byte	0x00, 0xf0, 0x11, 0x00


	//----- nvinfo : EIATTR_KPARAM_INFO
	.align		4
.L_19:
        /*0018*/ 	.byte	0x04, 0x17
        /*001a*/ 	.short	(.L_21 - .L_20)
.L_20:
        /*001c*/ 	.word	0x00000000
        /*0020*/ 	.short	0x0001
        /*0022*/ 	.short	0x0008
        /*0024*/ 	.byte	0x00, 0xf5, 0x21, 0x00


	//----- nvinfo : EIATTR_KPARAM_INFO
	.align		4
.L_21:
        /*0028*/ 	.byte	0x04, 0x17
        /*002a*/ 	.short	(.L_23 - .L_22)
.L_22:
        /*002c*/ 	.word	0x00000000
        /*0030*/ 	.short	0x0000
        /*0032*/ 	.short	0x0000
        /*0034*/ 	.byte	0x00, 0xf5, 0x21, 0x00


	//----- nvinfo : EIATTR_SPARSE_MMA_MASK
	.align		4
.L_23:
        /*0038*/ 	.byte	0x03, 0x50
        /*003a*/ 	.short	0x0000


	//----- nvinfo : EIATTR_MAXREG_COUNT
	.align		4
        /*003c*/ 	.byte	0x03, 0x1b
        /*003e*/ 	.short	0x00ff


	//----- nvinfo : EIATTR_MERCURY_ISA_VERSION
	.align		4
        /*0040*/ 	.byte	0x03, 0x5f
        /*0042*/ 	.short	0x0101


	//----- nvinfo : EIATTR_VRC_CTA_INIT_COUNT
	.align		4
        /*0044*/ 	.byte	0x02, 0x4a
	.zero		1
	.zero		1


	//----- nvinfo : EIATTR_EXIT_INSTR_OFFSETS
	.align		4
        /*0048*/ 	.byte	0x04, 0x1c
        /*004a*/ 	.short	(.L_25 - .L_24)


	//   ....[0]....
.L_24:
        /*004c*/ 	.word	0x00000070


	//   ....[1]....
        /*0050*/ 	.word	0x000006a0


	//   ....[2]....
        /*0054*/ 	.word	0x00000990


	//   ....[3]....
        /*0058*/ 	.word	0x00000b40


	//   ....[4]....
        /*005c*/ 	.word	0x00000c00


	//----- nvinfo : EIATTR_CBANK_PARAM_SIZE
	.align		4
.L_25:
        /*0060*/ 	.byte	0x03, 0x19
        /*0062*/ 	.short	0x0014


	//----- nvinfo : EIATTR_PARAM_CBANK
	.align		4
        /*0064*/ 	.byte	0x04, 0x0a
        /*0066*/ 	.short	(.L_27 - .L_26)
	.align		4
.L_26:
        /*0068*/ 	.word	index@(.nv.constant0._Z13sum_over_rowsPKdPdj)
        /*006c*/ 	.short	0x0380
        /*006e*/ 	.short	0x0014


	//----- nvinfo : EIATTR_SW_WAR
	.align		4
.L_27:
        /*0070*/ 	.byte	0x04, 0x36
        /*0072*/ 	.short	(.L_29 - .L_28)
.L_28:
        /*0074*/ 	.word	0x00000008
.L_29:


//--------------------- .nv.info._Z34calculate_pairwise_force_componentPKdjPdjjj --------------------------
	.section	.nv.info._Z34calculate_pairwise_force_componentPKdjPdjjj,"",@"SHT_CUDA_INFO"
	.sectionflags	@""
	.align	4


	//----- nvinfo : EIATTR_CUDA_API_VERSION
	.align		4
        /*0000*/ 	.byte	0x04, 0x37
        /*0002*/ 	.short	(.L_31 - .L_30)
.L_30:
        /*0004*/ 	.word	0x00000082


	//----- nvinfo : EIATTR_KPARAM_INFO
	.align		4
.L_31:
        /*0008*/ 	.byte	0x04, 0x17
        /*000a*/ 	.short	(.L_33 - .L_32)
.L_32:
        /*000c*/ 	.word	0x00000000
        /*0010*/ 	.short	0x0005
        /*0012*/ 	.short	0x0020
        /*0014*/ 	.byte	0x00, 0xf0, 0x11, 0x00


	//----- nvinfo : EIATTR_KPARAM_INFO
	.align		4
.L_33:
        /*0018*/ 	.byte	0x04, 0x17
        /*001a*/ 	.short	(.L_35 - .L_34)
.L_34:
        /*001c*/ 	.word	0x00000000
        /*0020*/ 	.short	0x0004
        /*0022*/ 	.short	0x001c
        /*0024*/ 	.byte	0x00, 0xf0, 0x11, 0x00


	//----- nvinfo : EIATTR_KPARAM_INFO
	.align		4
.L_35:
        /*0028*/ 	.byte	0x04, 0x17
        /*002a*/ 	.short	(.L_37 - .L_36)
.L_36:
        /*002c*/ 	.word	0x00000000
        /*0030*/ 	.short	0x0003
        /*0032*/ 	.short	0x0018
        /*0034*/ 	.byte	0x00, 0xf0, 0x11, 0x00


	//----- nvinfo : EIATTR_KPARAM_INFO
	.align		4
.L_37:
        /*0038*/ 	.byte	0x04, 0x17
        /*003a*/ 	.short	(.L_39 - .L_38)
.L_38:
        /*003c*/ 	.word	0x00000000
        /*0040*/ 	.short	0x0002
        /*0042*/ 	.short	0x0010
        /*0044*/ 	.byte	0x00, 0xf5, 0x21, 0x00


	//----- nvinfo : EIATTR_KPARAM_INFO
	.align		4
.L_39:
        /*0048*/ 	.byte	0x04, 0x17
        /*004a*/ 	.short	(.L_41 - .L_40)
.L_40:
        /*004c*/ 	.word	0x00000000
        /*0050*/ 	.short	0x0001
        /*0052*/ 	.short	0x0008
        /*0054*/ 	.byte	0x00, 0xf0, 0x11, 0x00


	//----- nvinfo : EIATTR_KPARAM_INFO
	.align		4
.L_41:
        /*0058*/ 	.byte	0x04, 0x17
        /*005a*/ 	.short	(.L_43 - .L_42)
.L_42:
        /*005c*/ 	.word	0x00000000
        /*0060*/ 	.short	0x0000
        /*0062*/ 	.short	0x0000
        /*0064*/ 	.byte	0x00, 0xf5, 0x21, 0x00


	//----- nvinfo : EIATTR_SPARSE_MMA_MASK
	.align		4
.L_43:
        /*0068*/ 	.byte	0x03, 0x50
        /*006a*/ 	.short	0x0000


	//----- nvinfo : EIATTR_MAXREG_COUNT
	.align		4
        /*006c*/ 	.byte	0x03, 0x1b
        /*006e*/ 	.short	0x00ff


	//----- nvinfo : EIATTR_EXTERNS
	.align		4
        /*0070*/ 	.byte	0x04, 0x0f
        /*0072*/ 	.short	(.L_45 - .L_44)


	//   ....[0]....
	.align		4
.L_44:
        /*0074*/ 	.word	index@(free)


	//----- nvinfo : EIATTR_MERCURY_ISA_VERSION
	.align		4
.L_45:
        /*0078*/ 	.byte	0x03, 0x5f
        /*007a*/ 	.short	0x0101


	//----- nvinfo : EIATTR_VRC_CTA_INIT_COUNT
	.align		4
        /*007c*/ 	.byte	0x02, 0x4a
	.zero		1
	.zero		1


	//----- nvinfo : EIATTR_SYSCALL_OFFSETS
	.align		4
        /*0080*/ 	.byte	0x04, 0x46
        /*0082*/ 	.short	(.L_47 - .L_46)


	//   ....[0]....
.L_46:
        /*0084*/ 	.word	0x00001580


	//----- nvinfo : EIATTR_EXIT_INSTR_OFFSETS
	.align		4
.L_47:
        /*0088*/ 	.byte	0x04, 0x1c
        /*008a*/ 	.short	(.L_49 - .L_48)


	//   ....[0]....
.L_48:
        /*008c*/ 	.word	0x00000200


	//   ....[1]....
        /*0090*/ 	.word	0x00001590


	//----- nvinfo : EIATTR_CRS_STACK_SIZE
	.align		4
.L_49:
        /*0094*/ 	.byte	0x04, 0x1e
        /*0096*/ 	.short	(.L_51 - .L_50)
.L_50:
        /*0098*/ 	.word	0x00000000


	//----- nvinfo : EIATTR_CBANK_PARAM_SIZE
	.align		4
.L_51:
        /*009c*/ 	.byte	0x03, 0x19
        /*009e*/ 	.short	0x0024


	//----- nvinfo : EIATTR_PARAM_CBANK
	.align		4
        /*00a0*/ 	.byte	0x04, 0x0a
        /*00a2*/ 	.short	(.L_53 - .L_52)
	.align		4
.L_52:
        /*00a4*/ 	.word	index@(.nv.constant0._Z34calculate_pairwise_force_componentPKdjPdjjj)
        /*00a8*/ 	.short	0x0380
        /*00aa*/ 	.short	0x0024


	//----- nvinfo : EIATTR_SW_WAR
	.align		4
.L_53:
        /*00ac*/ 	.byte	0x04, 0x36
        /*00ae*/ 	.short	(.L_55 - .L_54)
.L_54:
        /*00b0*/ 	.word	0x00000008
.L_55:


//--------------------- .nv.callgraph             --------------------------
	.section	.nv.callgraph,"",@"SHT_CUDA_CALLGRAPH"
	.align	4
	.sectionentsize	8
	.align		4
        /*0000*/ 	.word	0x00000000
	.align		4
        /*0004*/ 	.word	0xffffffff
	.align		4
        /*0008*/ 	.word	index@(_Z34calculate_pairwise_force_componentPKdjPdjjj)
	.align		4
        /*000c*/ 	.word	index@(free)
	.align		4
        /*0010*/ 	.word	0x00000000
	.align		4
        /*0014*/ 	.word	0xfffffffe
	.align		4
        /*0018*/ 	.word	0x00000000
	.align		4
        /*001c*/ 	.word	0xfffffffd
	.align		4
        /*0020*/ 	.word	0x00000000
	.align		4
        /*0024*/ 	.word	0xfffffffc


//--------------------- .nv.constant4             --------------------------
	.section	.nv.constant4,"a",@progbits
	.align	8
	.align		8
.nv.constant4:
        /*0000*/ 	.dword	free


//--------------------- .text._Z13sum_over_rowsPKdPdj --------------------------
	.section	.text._Z13sum_over_rowsPKdPdj,"ax",@progbits
	.align	128
        .global         _Z13sum_over_rowsPKdPdj
        .type           _Z13sum_over_rowsPKdPdj,@function
        .size           _Z13sum_over_rowsPKdPdj,(.L_x_37 - _Z13sum_over_rowsPKdPdj)
        .other          _Z13sum_over_rowsPKdPdj,@"STO_CUDA_ENTRY STV_DEFAULT"
_Z13sum_over_rowsPKdPdj:
.text._Z13sum_over_rowsPKdPdj:
[----:B------:R-:W-:Y:S01]  /*0000*/  LDC R1, c[0x0][0x37c] ;  /* 0x0000df00ff017b82 */ /* 0x000fe20000000800 */
[----:B------:R-:W0:Y:S07]  /*0010*/  S2R R2, SR_TID.X ;  /* 0x0000000000027919 */ /* 0x000e2e0000002100 */
[----:B------:R-:W0:Y:S08]  /*0020*/  S2UR UR4, SR_CTAID.X ;  /* 0x00000000000479c3 */ /* 0x000e300000002500 */
[----:B------:R-:W0:Y:S08]  /*0030*/  LDC R5, c[0x0][0x360] ;  /* 0x0000d800ff057b82 */ /* 0x000e300000000800 */
[----:B------:R-:W1:Y:S01]  /*0040*/  LDC R0, c[0x0][0x390] ;  /* 0x0000e400ff007b82 */ /* 0x000e620000000800 */
[----:B0-----:R-:W-:-:S05]  /*0050*/  IMAD R5, R5, UR4, R2 ;  /* 0x0000000405057c24 */ /* 0x001fca000f8e0202 */
[----:B-1----:R-:W-:-:S13]  /*0060*/  ISETP.GE.U32.AND P0, PT, R5, R0, PT ;  /* 0x000000000500720c */ /* 0x002fda0003f06070 */
[----:B------:R-:W-:Y:S05]  /*0070*/  @P0 EXIT ;  /* 0x000000000000094d */ /* 0x000fea0003800000 */
[----:B------:R-:W0:Y:S01]  /*0080*/  LDC.64 R2, c[0x0][0x388] ;  /* 0x0000e200ff027b82 */ /* 0x000e220000000a00 */
[----:B------:R-:W1:Y:S01]  /*0090*/  LDCU.64 UR4, c[0x0][0x358] ;  /* 0x00006b00ff0477ac */ /* 0x000e620008000a00 */
[C---:B------:R-:W-:Y:S01]  /*00a0*/  ISETP.GE.U32.AND P1, PT, R0.reuse, 0x10, PT ;  /* 0x000000100000780c */ /* 0x040fe20003f26070 */
[----:B------:R-:W-:Y:S01]  /*00b0*/  HFMA2 R4, -RZ, RZ, 0, 0 ;  /* 0x00000000ff047431 */ /* 0x000fe200000001ff */
[----:B------:R-:W-:Y:S02]  /*00c0*/  LOP3.LUT R20, R0, 0xf, RZ, 0xc0, !PT ;  /* 0x0000000f00147812 */ /* 0x000fe400078ec0ff */
[----:B------:R-:W-:Y:S02]  /*00d0*/  CS2R R8, SRZ ;  /* 0x0000000000087805 */ /* 0x000fe4000001ff00 */
[----:B------:R-:W-:Y:S01]  /*00e0*/  ISETP.NE.AND P0, PT, R20, RZ, PT ;  /* 0x000000ff1400720c */ /* 0x000fe20003f05270 */
[----:B0-----:R-:W-:-:S05]  /*00f0*/  IMAD.WIDE.U32 R2, R5, 0x8, R2 ;  /* 0x0000000805027825 */ /* 0x001fca00078e0002 */
[----:B-1----:R0:W-:Y:S01]  /*0100*/  STG.E.64 desc[UR4][R2.64], RZ ;  /* 0x000000ff02007986 */ /* 0x0021e2000c101b04 */
[----:B------:R-:W-:Y:S06]  /*0110*/  @!P1 BRA `(.L_x_0) ;  /* 0x0000000400609947 */ /* 0x000fec0003800000 */
[----:B------:R-:W1:Y:S01]  /*0120*/  LDC.64 R6, c[0x0][0x380] ;  /* 0x0000e000ff067b82 */ /* 0x000e620000000a00 */
[----:B------:R-:W-:Y:S01]  /*0130*/  LOP3.LUT R4, R0, 0xfffffff0, RZ, 0xc0, !PT ;  /* 0xfffffff000047812 */ /* 0x000fe200078ec0ff */
[----:B------:R-:W-:Y:S01]  /*0140*/  IMAD R11, R5, R0, 0x7 ;  /* 0x00000007050b7424 */ /* 0x000fe200078e0200 */
[----:B------:R-:W-:Y:S02]  /*0150*/  CS2R R8, SRZ ;  /* 0x0000000000087805 */ /* 0x000fe4000001ff00 */
[----:B------:R-:W-:-:S07]  /*0160*/  IADD3 R10, PT, PT, -R4, RZ, RZ ;  /* 0x000000ff040a7210 */ /* 0x000fce0007ffe1ff */
.L_x_1:
[----:B--2---:R-:W-:-:S05]  /*0170*/  IADD3 R13, PT, PT, R11, -0x7, RZ ;  /* 0xfffffff90b0d7810 */ /* 0x004fca0007ffe0ff */
[----:B-1----:R-:W-:-:S06]  /*0180*/  IMAD.WIDE.U32 R12, R13, 0x8, R6 ;  /* 0x000000080d0c7825 */ /* 0x002fcc00078e0006 */
[----:B------:R-:W2:Y:S01]  /*0190*/  LDG.E.64 R12, desc[UR4][R12.64] ;  /* 0x000000040c0c7981 */ /* 0x000ea2000c1e1b00 */
[----:B------:R-:W-:-:S04]  /*01a0*/  VIADD R15, R11, 0xfffffffa ;  /* 0xfffffffa0b0f7836 */ /* 0x000fc80000000000 */
[----:B------:R-:W-:Y:S01]  /*01b0*/  IMAD.WIDE.U32 R14, R15, 0x8, R6 ;  /* 0x000000080f0e7825 */ /* 0x000fe200078e0006 */
[----:B--2---:R-:W-:-:S07]  /*01c0*/  DADD R8, R12, R8 ;  /* 0x000000000c087229 */ /* 0x004fce0000000008 */
[----:B------:R1:W-:Y:S04]  /*01d0*/  STG.E.64 desc[UR4][R2.64], R8 ;  /* 0x0000000802007986 */ /* 0x0003e8000c101b04 */
[----:B------:R-:W2:Y:S01]  /*01e0*/  LDG.E.64 R14, desc[UR4][R14.64] ;  /* 0x000000040e0e7981 */ /* 0x000ea2000c1e1b00 */
[----:B------:R-:W-:-:S05]  /*01f0*/  IADD3 R19, PT, PT, R11, -0x5, RZ ;  /* 0xfffffffb0b137810 */ /* 0x000fca0007ffe0ff */
[----:B------:R-:W-:Y:S01]  /*0200*/  IMAD.WIDE.U32 R18, R19, 0x8, R6 ;  /* 0x0000000813127825 */ /* 0x000fe200078e0006 */
[----:B--2---:R-:W-:-:S07]  /*0210*/  DADD R16, R8, R14 ;  /* 0x0000000008107229 */ /* 0x004fce000000000e */
[----:B------:R2:W-:Y:S04]  /*0220*/  STG.E.64 desc[UR4][R2.64], R16 ;  /* 0x0000001002007986 */ /* 0x0005e8000c101b04 */
[----:B------:R-:W3:Y:S01]  /*0230*/  LDG.E.64 R18, desc[UR4][R18.64] ;  /* 0x0000000412127981 */ /* 0x000ee2000c1e1b00 */
[----:B------:R-:W-:-:S05]  /*0240*/  IADD3 R23, PT, PT, R11, -0x4, RZ ;  /* 0xfffffffc0b177810 */ /* 0x000fca0007ffe0ff */
[----:B------:R-:W-:Y:S01]  /*0250*/  IMAD.WIDE.U32 R22, R23, 0x8, R6 ;  /* 0x0000000817167825 */ /* 0x000fe200078e0006 */
[----:B---3--:R-:W-:-:S07]  /*0260*/  DADD R12, R16, R18 ;  /* 0x00000000100c7229 */ /* 0x008fce0000000012 */
[----:B------:R3:W-:Y:S04]  /*0270*/  STG.E.64 desc[UR4][R2.64], R12 ;  /* 0x0000000c02007986 */ /* 0x0007e8000c101b04 */
[----:B------:R-:W1:Y:S01]  /*0280*/  LDG.E.64 R22, desc[UR4][R22.64] ;  /* 0x0000000416167981 */ /* 0x000e62000c1e1b00 */
[----:B------:R-:W-:-:S05]  /*0290*/  IADD3 R15, PT, PT, R11, -0x3, RZ ;  /* 0xfffffffd0b0f7810 */ /* 0x000fca0007ffe0ff */
[----:B------:R-:W-:Y:S01]  /*02a0*/  IMAD.WIDE.U32 R14, R15, 0x8, R6 ;  /* 0x000000080f0e7825 */ /* 0x000fe200078e0006 */
[----:B-1----:R-:W-:-:S07]  /*02b0*/  DADD R8, R12, R22 ;  /* 0x000000000c087229 */ /* 0x002fce0000000016 */
[----:B------:R1:W-:Y:S04]  /*02c0*/  STG.E.64 desc[UR4][R2.64], R8 ;  /* 0x0000000802007986 */ /* 0x0003e8000c101b04 */
[----:B------:R-:W2:Y:S01]  /*02d0*/  LDG.E.64 R14, desc[UR4][R14.64] ;  /* 0x000000040e0e7981 */ /* 0x000ea2000c1e1b00 */
[----:B------:R-:W-:-:S04]  /*02e0*/  VIADD R19, R11, 0xfffffffe ;  /* 0xfffffffe0b137836 */ /* 0x000fc80000000000 */
        /* <DEDUP_REMOVED lines=9> */
[----:B------:R-:W-:Y:S01]  /*0380*/  IMAD.WIDE.U32 R14, R11, 0x8, R6 ;  /* 0x000000080b0e7825 */ /* 0x000fe200078e0006 */
[----:B-1----:R-:W-:-:S07]  /*0390*/  DADD R8, R12, R22 ;  /* 0x000000000c087229 */ /* 0x002fce0000000016 */
[----:B------:R1:W-:Y:S04]  /*03a0*/  STG.E.64 desc[UR4][R2.64], R8 ;  /* 0x0000000802007986 */ /* 0x0003e8000c101b04 */
[----:B------:R-:W2:Y:S01]  /*03b0*/  LDG.E.64 R14, desc[UR4][R14.64] ;  /* 0x000000040e0e7981 */ /* 0x000ea2000c1e1b00 */
[----:B------:R-:W-:-:S05]  /*03c0*/  IADD3 R21, PT, PT, R11, 0x1, RZ ;  /* 0x000000010b157810 */ /* 0x000fca0007ffe0ff */
[----:B------:R-:W-:Y:S01]  /*03d0*/  IMAD.WIDE.U32 R18, R21, 0x8, R6 ;  /* 0x0000000815127825 */ /* 0x000fe200078e0006 */
[----:B--2---:R-:W-:-:S07]  /*03e0*/  DADD R16, R8, R14 ;  /* 0x0000000008107229 */ /* 0x004fce000000000e */
[----:B------:R2:W-:Y:S04]  /*03f0*/  STG.E.64 desc[UR4][R2.64], R16 ;  /* 0x0000001002007986 */ /* 0x0005e8000c101b04 */
[----:B------:R-:W3:Y:S01]  /*0400*/  LDG.E.64 R18, desc[UR4][R18.64] ;  /* 0x0000000412127981 */ /* 0x000ee2000c1e1b00 */
[----:B------:R-:W-:-:S05]  /*0410*/  IADD3 R21, PT, PT, R11, 0x2, RZ ;  /* 0x000000020b157810 */ /* 0x000fca0007ffe0ff */
[----:B------:R-:W-:Y:S01]  /*0420*/  IMAD.WIDE.U32 R22, R21, 0x8, R6 ;  /* 0x0000000815167825 */ /* 0x000fe200078e0006 */
[----:B---3--:R-:W-:-:S07]  /*0430*/  DADD R12, R16, R18 ;  /* 0x00000000100c7229 */ /* 0x008fce0000000012 */
[----:B------:R3:W-:Y:S04]  /*0440*/  STG.E.64 desc[UR4][R2.64], R12 ;  /* 0x0000000c02007986 */ /* 0x0007e8000c101b04 */
[----:B------:R-:W1:Y:S01]  /*0450*/  LDG.E.64 R22, desc[UR4][R22.64] ;  /* 0x0000000416167981 */ /* 0x000e62000c1e1b00 */
[----:B------:R-:W-:-:S04]  /*0460*/  VIADD R15, R11, 0x3 ;  /* 0x000000030b0f7836 */ /* 0x000fc80000000000 */
        /* <DEDUP_REMOVED lines=14> */
[----:B------:R-:W-:-:S05]  /*0550*/  IADD3 R15, PT, PT, R11, 0x6, RZ ;  /* 0x000000060b0f7810 */ /* 0x000fca0007ffe0ff */
        /* <DEDUP_REMOVED lines=14> */
[----:B------:R-:W-:Y:S02]  /*0640*/  IADD3 R10, PT, PT, R10, 0x10, RZ ;  /* 0x000000100a0a7810 */ /* 0x000fe40007ffe0ff */
[----:B------:R-:W-:Y:S02]  /*0650*/  IADD3 R11, PT, PT, R11, 0x10, RZ ;  /* 0x000000100b0b7810 */ /* 0x000fe40007ffe0ff */
[----:B------:R-:W-:Y:S01]  /*0660*/  ISETP.NE.AND P1, PT, R10, RZ, PT ;  /* 0x000000ff0a00720c */ /* 0x000fe20003f25270 */
[----:B-1----:R-:W-:-:S07]  /*0670*/  DADD R8, R12, R22 ;  /* 0x000000000c087229 */ /* 0x002fce0000000016 */
[----:B------:R2:W-:Y:S05]  /*0680*/  STG.E.64 desc[UR4][R2.64], R8 ;  /* 0x0000000802007986 */ /* 0x0005ea000c101b04 */
[----:B------:R-:W-:Y:S05]  /*0690*/  @P1 BRA `(.L_x_1) ;  /* 0xfffffff800b41947 */ /* 0x000fea000383ffff */
.L_x_0:
[----:B------:R-:W-:Y:S05]  /*06a0*/  @!P0 EXIT ;  /* 0x000000000000894d */ /* 0x000fea0003800000 */
[----:B------:R-:W-:Y:S02]  /*06b0*/  ISETP.GE.U32.AND P0, PT, R20, 0x8, PT ;  /* 0x000000081400780c */ /* 0x000fe40003f06070 */
[----:B------:R-:W-:-:S04]  /*06c0*/  LOP3.LUT R21, R0, 0x7, RZ, 0xc0, !PT ;  /* 0x0000000700157812 */ /* 0x000fc800078ec0ff */
[----:B------:R-:W-:-:S07]  /*06d0*/  ISETP.NE.AND P1, PT, R21, RZ, PT ;  /* 0x000000ff1500720c */ /* 0x000fce0003f25270 */
[----:B------:R-:W-:Y:S06]  /*06e0*/  @!P0 BRA `(.L_x_2) ;  /* 0x0000000000a88947 */ /* 0x000fec0003800000 */
[----:B------:R-:W2:Y:S01]  /*06f0*/  LDC.64 R6, c[0x0][0x380] ;  /* 0x0000e000ff067b82 */ /* 0x000ea20000000a00 */
[----:B------:R-:W-:-:S04]  /*0700*/  IMAD R11, R5, R0, R4 ;  /* 0x00000000050b7224 */ /* 0x000fc800078e0204 */
[----:B--2---:R-:W-:-:S06]  /*0710*/  IMAD.WIDE.U32 R12, R11, 0x8, R6 ;  /* 0x000000080b0c7825 */ /* 0x004fcc00078e0006 */
[----:B------:R-:W2:Y:S01]  /*0720*/  LDG.E.64 R12, desc[UR4][R12.64] ;  /* 0x000000040c0c7981 */ /* 0x000ea2000c1e1b00 */
[----:B------:R-:W-:-:S04]  /*0730*/  VIADD R15, R11, 0x1 ;  /* 0x000000010b0f7836 */ /* 0x000fc80000000000 */
[----:B------:R-:W-:Y:S01]  /*0740*/  IMAD.WIDE.U32 R14, R15, 0x8, R6 ;  /* 0x000000080f0e7825 */ /* 0x000fe200078e0006 */
[----:B--2---:R-:W-:-:S07]  /*0750*/  DADD R8, R8, R12 ;  /* 0x0000000008087229 */ /* 0x004fce000000000c */
        /* <DEDUP_REMOVED lines=22> */
[----:B------:R-:W-:-:S04]  /*08c0*/  VIADD R23, R11, 0x6 ;  /* 0x000000060b177836 */ /* 0x000fc80000000000 */
[----:B------:R-:W-:Y:S01]  /*08d0*/  IMAD.WIDE.U32 R22, R23, 0x8, R6 ;  /* 0x0000000817167825 */ /* 0x000fe200078e0006 */
[----:B---3--:R-:W-:-:S07]  /*08e0*/  DADD R12, R16, R18 ;  /* 0x00000000100c7229 */ /* 0x008fce0000000012 */
[----:B------:R4:W-:Y:S04]  /*08f0*/  STG.E.64 desc[UR4][R2.64], R12 ;  /* 0x0000000c02007986 */ /* 0x0009e8000c101b04 */
[----:B------:R-:W2:Y:S01]  /*0900*/  LDG.E.64 R22, desc[UR4][R22.64] ;  /* 0x0000000416167981 */ /* 0x000ea2000c1e1b00 */
[----:B-1----:R-:W-:-:S05]  /*0910*/  IADD3 R9, PT, PT, R11, 0x7, RZ ;  /* 0x000000070b097810 */ /* 0x002fca0007ffe0ff */
[----:B------:R-:W-:Y:S01]  /*0920*/  IMAD.WIDE.U32 R6, R9, 0x8, R6 ;  /* 0x0000000809067825 */ /* 0x000fe200078e0006 */
[----:B--2---:R-:W-:-:S07]  /*0930*/  DADD R10, R12, R22 ;  /* 0x000000000c0a7229 */ /* 0x004fce0000000016 */
[----:B------:R4:W-:Y:S04]  /*0940*/  STG.E.64 desc[UR4][R2.64], R10 ;  /* 0x0000000a02007986 */ /* 0x0009e8000c101b04 */
[----:B------:R-:W2:Y:S01]  /*0950*/  LDG.E.64 R6, desc[UR4][R6.64] ;  /* 0x0000000406067981 */ /* 0x000ea2000c1e1b00 */
[----:B------:R-:W-:Y:S01]  /*0960*/  IADD3 R4, PT, PT, R4, 0x8, RZ ;  /* 0x0000000804047810 */ /* 0x000fe20007ffe0ff */
[----:B--2---:R-:W-:-:S07]  /*0970*/  DADD R8, R10, R6 ;  /* 0x000000000a087229 */ /* 0x004fce0000000006 */
[----:B------:R4:W-:Y:S04]  /*0980*/  STG.E.64 desc[UR4][R2.64], R8 ;  /* 0x0000000802007986 */ /* 0x0009e8000c101b04 */
.L_x_2:
[----:B------:R-:W-:Y:S05]  /*0990*/  @!P1 EXIT ;  /* 0x000000000000994d */ /* 0x000fea0003800000 */
[----:B------:R-:W-:Y:S02]  /*09a0*/  ISETP.GE.U32.AND P0, PT, R21, 0x4, PT ;  /* 0x000000041500780c */ /* 0x000fe40003f06070 */
[----:B----4-:R-:W-:-:S04]  /*09b0*/  LOP3.LUT R10, R0, 0x3, RZ, 0xc0, !PT ;  /* 0x00000003000a7812 */ /* 0x010fc800078ec0ff */
[----:B------:R-:W-:-:S07]  /*09c0*/  ISETP.NE.AND P1, PT, R10, RZ, PT ;  /* 0x000000ff0a00720c */ /* 0x000fce0003f25270 */
[----:B------:R-:W-:Y:S06]  /*09d0*/  @!P0 BRA `(.L_x_3) ;  /* 0x0000000000588947 */ /* 0x000fec0003800000 */
[----:B------:R-:W2:Y:S01]  /*09e0*/  LDC.64 R6, c[0x0][0x380] ;  /* 0x0000e000ff067b82 */ /* 0x000ea20000000a00 */
[----:B------:R-:W-:-:S04]  /*09f0*/  IMAD R11, R5, R0, R4 ;  /* 0x00000000050b7224 */ /* 0x000fc800078e0204 */
[----:B--2---:R-:W-:-:S05]  /*0a00*/  IMAD.WIDE.U32 R16, R11, 0x8, R6 ;  /* 0x000000080b107825 */ /* 0x004fca00078e0006 */
[----:B------:R-:W2:Y:S01]  /*0a10*/  LDG.E.64 R12, desc[UR4][R16.64] ;  /* 0x00000004100c7981 */ /* 0x000ea2000c1e1b00 */
[----:B------:R-:W-:-:S05]  /*0a20*/  IADD3 R19, PT, PT, R11, 0x1, RZ ;  /* 0x000000010b137810 */ /* 0x000fca0007ffe0ff */
        /* <DEDUP_REMOVED lines=8> */
[----:B------:R-:W2:Y:S01]  /*0ab0*/  LDG.E.64 R8, desc[UR4][R20.64] ;  /* 0x0000000414087981 */ /* 0x000ea2000c1e1b00 */
[----:B------:R-:W-:-:S04]  /*0ac0*/  VIADD R11, R11, 0x3 ;  /* 0x000000030b0b7836 */ /* 0x000fc80000000000 */
[----:B------:R-:W-:Y:S01]  /*0ad0*/  IMAD.WIDE.U32 R6, R11, 0x8, R6 ;  /* 0x000000080b067825 */ /* 0x000fe200078e0006 */
[----:B--2---:R-:W-:-:S07]  /*0ae0*/  DADD R16, R14, R8 ;  /* 0x000000000e107229 */ /* 0x004fce0000000008 */
[----:B------:R1:W-:Y:S04]  /*0af0*/  STG.E.64 desc[UR4][R2.64], R16 ;  /* 0x0000001002007986 */ /* 0x0003e8000c101b04 */
[----:B------:R-:W2:Y:S01]  /*0b00*/  LDG.E.64 R8, desc[UR4][R6.64] ;  /* 0x0000000406087981 */ /* 0x000ea2000c1e1b00 */
[----:B------:R-:W-:Y:S01]  /*0b10*/  IADD3 R4, PT, PT, R4, 0x4, RZ ;  /* 0x0000000404047810 */ /* 0x000fe20007ffe0ff */
[----:B--2---:R-:W-:-:S07]  /*0b20*/  DADD R8, R16, R8 ;  /* 0x0000000010087229 */ /* 0x004fce0000000008 */
[----:B------:R1:W-:Y:S04]  /*0b30*/  STG.E.64 desc[UR4][R2.64], R8 ;  /* 0x0000000802007986 */ /* 0x0003e8000c101b04 */
.L_x_3:
[----:B------:R-:W-:Y:S05]  /*0b40*/  @!P1 EXIT ;  /* 0x000000000000994d */ /* 0x000fea0003800000 */
[----:B------:R-:W3:Y:S01]  /*0b50*/  LDC.64 R6, c[0x0][0x380] ;  /* 0x0000e000ff067b82 */ /* 0x000ee20000000a00 */
[----:B------:R-:W-:Y:S01]  /*0b60*/  IMAD R11, R5, R0, R4 ;  /* 0x00000000050b7224 */ /* 0x000fe200078e0204 */
[----:B------:R-:W-:-:S07]  /*0b70*/  IADD3 R10, PT, PT, -R10, RZ, RZ ;  /* 0x000000ff0a0a7210 */ /* 0x000fce0007ffe1ff */
.L_x_4:
[----:B---3--:R-:W-:-:S06]  /*0b80*/  IMAD.WIDE.U32 R4, R11, 0x8, R6 ;  /* 0x000000080b047825 */ /* 0x008fcc00078e0006 */
[----:B------:R-:W1:Y:S01]  /*0b90*/  LDG.E.64 R4, desc[UR4][R4.64] ;  /* 0x0000000404047981 */ /* 0x000e62000c1e1b00 */
[----:B------:R-:W-:Y:S02]  /*0ba0*/  IADD3 R10, PT, PT, R10, 0x1, RZ ;  /* 0x000000010a0a7810 */ /* 0x000fe40007ffe0ff */
[----:B------:R-:W-:Y:S02]  /*0bb0*/  IADD3 R11, PT, PT, R11, 0x1, RZ ;  /* 0x000000010b0b7810 */ /* 0x000fe40007ffe0ff */
[----:B------:R-:W-:Y:S01]  /*0bc0*/  ISETP.NE.AND P0, PT, R10, RZ, PT ;  /* 0x000000ff0a00720c */ /* 0x000fe20003f05270 */
[----:B-12-4-:R-:W-:-:S07]  /*0bd0*/  DADD R8, R4, R8 ;  /* 0x0000000004087229 */ /* 0x016fce0000000008 */
[----:B------:R4:W-:Y:S05]  /*0be0*/  STG.E.64 desc[UR4][R2.64], R8 ;  /* 0x0000000802007986 */ /* 0x0009ea000c101b04 */
[----:B------:R-:W-:Y:S05]  /*0bf0*/  @P0 BRA `(.L_x_4) ;  /* 0xfffffffc00e00947 */ /* 0x000fea000383ffff */
[----:B------:R-:W-:Y:S05]  /*0c00*/  EXIT ;  /* 0x000000000000794d */ /* 0x000fea0003800000 */
.L_x_5:
[----:B------:R-:W-:-:S00]  /*0c10*/  BRA `(.L_x_5) ;  /* 0xfffffffc00fc7947 */ /* 0x000fc0000383ffff */
[----:B------:R-:W-:-:S00]  /*0c20*/  NOP ;  /* 0x0000000000007918 */ /* 0x000fc00000000000 */
        /* <DEDUP_REMOVED lines=13> */
.L_x_37:


//--------------------- .text._Z34calculate_pairwise_force_componentPKdjPdjjj --------------------------
	.section	.text._Z34calculate_pairwise_force_componentPKdjPdjjj,"ax",@progbits
	.align	128
        .global         _Z34calculate_pairwise_force_componentPKdjPdjjj
        .type           _Z34calculate_pairwise_force_componentPKdjPdjjj,@function
        .size           _Z34calculate_pairwise_force_componentPKdjPdjjj,(.L_x_36 - _Z34calculate_pairwise_force_componentPKdjPdjjj)
        .other          _Z34calculate_pairwise_force_componentPKdjPdjjj,@"STO_CUDA_ENTRY STV_DEFAULT"
_Z34calculate_pairwise_force_componentPKdjPdjjj:
.text._Z34calculate_pairwise_force_componentPKdjPdjjj:
[----:B------:R-:W0:Y:S08]  /*0000*/  LDC R1, c[0x0][0x37c] ;  /* 0x0000df00ff017b82 */ /* 0x000e300000000800 */
[----:B------:R-:W1:Y:S01]  /*0010*/  S2UR UR5, SR_CTAID.X ;  /* 0x00000000000579c3 */ /* 0x000e620000002500 */
[----:B------:R-:W1:Y:S01]  /*0020*/  LDCU UR7, c[0x0][0x3a0] ;  /* 0x00007400ff0777ac */ /* 0x000e620008000800 */
[----:B------:R-:W2:Y:S01]  /*0030*/  S2R R23, SR_TID.X ;  /* 0x0000000000177919 */ /* 0x000ea20000002100 */
[----:B0-----:R-:W-:Y:S01]  /*0040*/  VIADD R1, R1, 0xfffffff0 ;  /* 0xfffffff001017836 */ /* 0x001fe20000000000 */
[----:B------:R-:W0:Y:S01]  /*0050*/  LDCU UR4, c[0x0][0x2f8] ;  /* 0x00005f00ff0477ac */ /* 0x000e220008000800 */
[----:B------:R-:W3:Y:S03]  /*0060*/  S2R R5, SR_TID.Y ;  /* 0x0000000000057919 */ /* 0x000ee60000002200 */
[----:B------:R-:W-:Y:S01]  /*0070*/  R2UR UR11, R1 ;  /* 0x00000000010b72ca */ /* 0x000fe200000e0000 */
[----:B------:R-:W4:-:S12]  /*0080*/  LDCU UR6, c[0x0][0x2fc] ;  /* 0x00005f80ff0677ac */ /* 0x000f180008000800 */
[----:B0-----:R-:W-:Y:S02]  /*0090*/  UIADD3 UR8, UP1, UPT, UR11, UR4, URZ ;  /* 0x000000040b087290 */ /* 0x001fe4000ff3e0ff */
[----:B-1----:R-:W-:Y:S01]  /*00a0*/  UISETP.GE.U32.AND UP0, UPT, UR5, UR7, UPT ;  /* 0x000000070500728c */ /* 0x002fe2000bf06070 */
[----:B------:R-:W-:Y:S01]  /*00b0*/  UMOV UR4, URZ ;  /* 0x000000ff00047c82 */ /* 0x000fe20008000000 */
[----:B----4-:R-:W-:-:S07]  /*00c0*/  UIADD3.X UR9, UPT, UPT, URZ, UR6, URZ, UP1, !UPT ;  /* 0x00000006ff097290 */ /* 0x010fce0008ffe4ff */
[----:B--2---:R-:W-:Y:S05]  /*00d0*/  BRA.U !UP0, `(.L_x_6) ;  /* 0x0000000108187547 */ /* 0x004fea000b800000 */
[----:B------:R-:W-:-:S05]  /*00e0*/  UMOV UR4, URZ ;  /* 0x000000ff00047c82 */ /* 0x000fca0008000000 */
.L_x_7:
[----:B------:R-:W-:Y:S02]  /*00f0*/  UIADD3 UR5, UPT, UPT, UR5, -UR7, UR4 ;  /* 0x8000000705057290 */ /* 0x000fe4000fffe004 */
[----:B------:R-:W-:-:S04]  /*0100*/  UIADD3 UR4, UPT, UPT, UR4, 0x1, URZ ;  /* 0x0000000104047890 */ /* 0x000fc8000fffe0ff */
[----:B------:R-:W-:-:S04]  /*0110*/  UIADD3 UR6, UPT, UPT, -UR4, UR7, URZ ;  /* 0x0000000704067290 */ /* 0x000fc8000fffe1ff */
[----:B------:R-:W-:-:S09]  /*0120*/  UISETP.GE.U32.AND UP0, UPT, UR5, UR6, UPT ;  /* 0x000000060500728c */ /* 0x000fd2000bf06070 */
[----:B------:R-:W-:Y:S05]  /*0130*/  BRA.U UP0, `(.L_x_7) ;  /* 0xfffffffd00ec7547 */ /* 0x000fea000b83ffff */
.L_x_6:
[----:B------:R-:W0:Y:S01]  /*0140*/  LDCU UR6, c[0x0][0x360] ;  /* 0x00006c00ff0677ac */ /* 0x000e220008000800 */
[----:B------:R-:W1:Y:S01]  /*0150*/  LDC R4, c[0x0][0x398] ;  /* 0x0000e600ff047b82 */ /* 0x000e620000000800 */
[----:B------:R-:W-:Y:S01]  /*0160*/  R2UR UR13, R1 ;  /* 0x00000000010d72ca */ /* 0x000fe200000e0000 */
[----:B------:R-:W2:Y:S01]  /*0170*/  LDCU UR7, c[0x0][0x364] ;  /* 0x00006c80ff0777ac */ /* 0x000ea20008000800 */
[----:B------:R-:W-:Y:S02]  /*0180*/  UIADD3 UR5, UPT, UPT, UR4, UR5, URZ ;  /* 0x0000000504057290 */ /* 0x000fe4000fffe0ff */
[----:B0-----:R-:W-:Y:S02]  /*0190*/  UIMAD UR10, UR6, UR4, URZ ;  /* 0x00000004060a72a4 */ /* 0x001fe4000f8e02ff */
[----:B--2---:R-:W-:-:S04]  /*01a0*/  UIMAD UR7, UR5, UR7, URZ ;  /* 0x00000007050772a4 */ /* 0x004fc8000f8e02ff */
[----:B------:R-:W-:Y:S02]  /*01b0*/  VIADD R2, R23, UR10 ;  /* 0x0000000a17027c36 */ /* 0x000fe40008000000 */
[----:B---3--:R-:W-:-:S04]  /*01c0*/  IADD3 R0, PT, PT, R5, UR7, RZ ;  /* 0x0000000705007c10 */ /* 0x008fc8000fffe0ff */
[----:B------:R-:W-:-:S04]  /*01d0*/  VIMNMX.U32 R3, PT, PT, R2, R0, !PT ;  /* 0x0000000002037248 */ /* 0x000fc80007fe0000 */
[----:B-1----:R-:W-:-:S04]  /*01e0*/  ISETP.GE.U32.AND P0, PT, R3, R4, PT ;  /* 0x000000040300720c */ /* 0x002fc80003f06070 */
[----:B------:R-:W-:-:S13]  /*01f0*/  ISETP.GE.U32.OR P0, PT, R2, R0, P0 ;  /* 0x000000000200720c */ /* 0x000fda0000706470 */
[----:B------:R-:W-:Y:S05]  /*0200*/  @P0 EXIT ;  /* 0x000000000000094d */ /* 0x000fea0003800000 */
[----:B------:R-:W0:Y:S01]  /*0210*/  LDCU UR6, c[0x0][0x39c] ;  /* 0x00007380ff0677ac */ /* 0x000e220008000800 */
[----:B------:R-:W-:Y:S01]  /*0220*/  CS2R R24, SRZ ;  /* 0x0000000000187805 */ /* 0x000fe2000001ff00 */
[----:B------:R-:W1:Y:S01]  /*0230*/  LDCU.64 UR14, c[0x0][0x358] ;  /* 0x00006b00ff0e77ac */ /* 0x000e620008000a00 */
[----:B0-----:R-:W-:-:S09]  /*0240*/  UISETP.NE.AND UP0, UPT, UR6, URZ, UPT ;  /* 0x000000ff0600728c */ /* 0x001fd2000bf05270 */
[----:B-1----:R-:W-:Y:S05]  /*0250*/  BRA.U !UP0, `(.L_x_8) ;  /* 0x0000000d08cc7547 */ /* 0x002fea000b800000 */
[----:B------:R-:W-:Y:S02]  /*0260*/  UISETP.GE.U32.AND UP0, UPT, UR6, 0x8, UPT ;  /* 0x000000080600788c */ /* 0x000fe4000bf06070 */
[----:B------:R-:W-:Y:S01]  /*0270*/  ULOP3.LUT UR12, UR6, 0x7, URZ, 0xc0, !UPT ;  /* 0x00000007060c7892 */ /* 0x000fe2000f8ec0ff */
[----:B------:R-:W-:-:S06]  /*0280*/  UMOV UR4, URZ ;  /* 0x000000ff00047c82 */ /* 0x000fcc0008000000 */
[----:B------:R-:W-:Y:S05]  /*0290*/  BRA.U !UP0, `(.L_x_9) ;  /* 0x0000000508547547 */ /* 0x000fea000b800000 */
[----:B------:R-:W-:Y:S01]  /*02a0*/  ULOP3.LUT UR4, UR6, 0xfffffff8, URZ, 0xc0, !UPT ;  /* 0xfffffff806047892 */ /* 0x000fe2000f8ec0ff */
[C---:B------:R-:W-:Y:S01]  /*02b0*/  IADD3 R3, PT, PT, R4.reuse, UR7, R5 ;  /* 0x0000000704037c10 */ /* 0x040fe2000fffe005 */
[C-C-:B------:R-:W-:Y:S01]  /*02c0*/  IMAD R22, R4.reuse, 0x2, R2.reuse ;  /* 0x0000000204167824 */ /* 0x140fe200078e0202 */
[C---:B------:R-:W-:Y:S01]  /*02d0*/  IADD3 R23, PT, PT, R4.reuse, UR10, R23 ;  /* 0x0000000a04177c10 */ /* 0x040fe2000fffe017 */
[C-C-:B------:R-:W-:Y:S01]  /*02e0*/  IMAD R21, R4.reuse, 0x3, R2.reuse ;  /* 0x0000000304157824 */ /* 0x140fe200078e0202 */
[C---:B------:R-:W-:Y:S01]  /*02f0*/  LEA R6, R4.reuse, R0, 0x1 ;  /* 0x0000000004067211 */ /* 0x040fe200078e08ff */
[C-C-:B------:R-:W-:Y:S01]  /*0300*/  IMAD R20, R4.reuse, 0x4, R2.reuse ;  /* 0x0000000404147824 */ /* 0x140fe200078e0202 */
[----:B------:R-:W-:Y:S01]  /*0310*/  MOV R17, R2 ;  /* 0x0000000200117202 */ /* 0x000fe20000000f00 */
[C-C-:B------:R-:W-:Y:S01]  /*0320*/  IMAD R19, R4.reuse, 0x5, R2.reuse ;  /* 0x0000000504137824 */ /* 0x140fe200078e0202 */
[----:B------:R-:W-:Y:S01]  /*0330*/  UIADD3 UR5, UPT, UPT, UR11, 0x20, URZ ;  /* 0x000000200b057890 */ /* 0x000fe2000fffe0ff */
[C-C-:B------:R-:W-:Y:S01]  /*0340*/  IMAD R18, R4.reuse, 0x6, R2.reuse ;  /* 0x0000000604127824 */ /* 0x140fe200078e0202 */
[----:B------:R-:W-:Y:S01]  /*0350*/  UIADD3 UR4, UPT, UPT, -UR4, URZ, URZ ;  /* 0x000000ff04047290 */ /* 0x000fe2000fffe1ff */
[----:B------:R-:W-:-:S02]  /*0360*/  IMAD R5, R4, 0x7, R2 ;  /* 0x0000000704057824 */ /* 0x000fc400078e0202 */
[C-C-:B------:R-:W-:Y:S02]  /*0370*/  IMAD R7, R4.reuse, 0x3, R0.reuse ;  /* 0x0000000304077824 */ /* 0x140fe400078e0200 */
[C-C-:B------:R-:W-:Y:S02]  /*0380*/  IMAD R12, R4.reuse, 0x4, R0.reuse ;  /* 0x00000004040c7824 */ /* 0x140fe400078e0200 */
[C-C-:B------:R-:W-:Y:S02]  /*0390*/  IMAD R13, R4.reuse, 0x5, R0.reuse ;  /* 0x00000005040d7824 */ /* 0x140fe400078e0200 */
[C-C-:B------:R-:W-:Y:S02]  /*03a0*/  IMAD R14, R4.reuse, 0x6, R0.reuse ;  /* 0x00000006040e7824 */ /* 0x140fe400078e0200 */
[--C-:B------:R-:W-:Y:S02]  /*03b0*/  IMAD R15, R4, 0x7, R0.reuse ;  /* 0x00000007040f7824 */ /* 0x100fe400078e0200 */
[----:B------:R-:W-:-:S07]  /*03c0*/  IMAD.MOV.U32 R16, RZ, RZ, R0 ;  /* 0x000000ffff107224 */ /* 0x000fce00078e0000 */
.L_x_10:
[----:B0-----:R-:W0:Y:S02]  /*03d0*/  LDC.64 R24, c[0x0][0x380] ;  /* 0x0000e000ff187b82 */ /* 0x001e240000000a00 */
[----:B0-----:R-:W-:-:S04]  /*03e0*/  IMAD.WIDE.U32 R8, R17, 0x8, R24 ;  /* 0x0000000811087825 */ /* 0x001fc800078e0018 */
[--C-:B------:R-:W-:Y:S02]  /*03f0*/  IMAD.WIDE.U32 R28, R16, 0x8, R24.reuse ;  /* 0x00000008101c7825 */ /* 0x100fe400078e0018 */
[----:B------:R-:W2:Y:S04]  /*0400*/  LDG.E.64 R8, desc[UR14][R8.64] ;  /* 0x0000000e08087981 */ /* 0x000ea8000c1e1b00 */
[----:B------:R-:W2:Y:S01]  /*0410*/  LDG.E.64 R10, desc[UR14][R28.64] ;  /* 0x0000000e1c0a7981 */ /* 0x000ea2000c1e1b00 */
[----:B------:R-:W-:-:S06]  /*0420*/  IMAD.WIDE.U32 R26, R3, 0x8, R24 ;  /* 0x00000008031a7825 */ /* 0x000fcc00078e0018 */
[----:B------:R-:W3:Y:S01]  /*0430*/  LDG.E.64 R26, desc[UR14][R26.64] ;  /* 0x0000000e1a1a7981 */ /* 0x000ee2000c1e1b00 */
[----:B--2---:R-:W-:Y:S01]  /*0440*/  DADD R8, R10, -R8 ;  /* 0x000000000a087229 */ /* 0x004fe20000000808 */
[----:B------:R-:W-:-:S06]  /*0450*/  IMAD.WIDE.U32 R10, R23, 0x8, R24 ;  /* 0x00000008170a7825 */ /* 0x000fcc00078e0018 */
[----:B------:R-:W3:Y:S02]  /*0460*/  LDG.E.64 R10, desc[UR14][R10.64] ;  /* 0x0000000e0a0a7981 */ /* 0x000ee4000c1e1b00 */
[----:B---3--:R-:W-:-:S07]  /*0470*/  DADD R10, R26, -R10 ;  /* 0x000000001a0a7229 */ /* 0x008fce000000080a */
[----:B------:R0:W-:Y:S02]  /*0480*/  STL.128 [UR5+-0x20], R8 ;  /* 0xffffe008ff007987 */ /* 0x0001e40008100c05 */
        /* <DEDUP_REMOVED lines=21> */
[----:B------:R0:W-:Y:S02]  /*05e0*/  STL.128 [UR5], R8 ;  /* 0x00000008ff007987 */ /* 0x0001e40008100c05 */
[----:B0-----:R-:W-:-:S04]  /*05f0*/  IMAD.WIDE.U32 R10, R14, 0x8, R24 ;  /* 0x000000080e0a7825 */ /* 0x001fc800078e0018 */
[--C-:B------:R-:W-:Y:S02]  /*0600*/  IMAD.WIDE.U32 R8, R18, 0x8, R24.reuse ;  /* 0x0000000812087825 */ /* 0x100fe400078e0018 */
[----:B------:R-:W2:Y:S04]  /*0610*/  LDG.E.64 R10, desc[UR14][R10.64] ;  /* 0x0000000e0a0a7981 */ /* 0x000ea8000c1e1b00 */
[----:B------:R-:W2:Y:S01]  /*0620*/  LDG.E.64 R8, desc[UR14][R8.64] ;  /* 0x0000000e08087981 */ /* 0x000ea2000c1e1b00 */
[----:B------:R-:W-:Y:S01]  /*0630*/  UIADD3 UR4, UPT, UPT, UR4, 0x8, URZ ;  /* 0x0000000804047890 */ /* 0x000fe2000fffe0ff */
[----:B--2---:R-:W-:Y:S01]  /*0640*/  DADD R8, R10, -R8 ;  /* 0x000000000a087229 */ /* 0x004fe20000000808 */
[----:B------:R-:W-:-:S04]  /*0650*/  IMAD.WIDE.U32 R10, R15, 0x8, R24 ;  /* 0x000000080f0a7825 */ /* 0x000fc800078e0018 */
[----:B------:R-:W-:Y:S02]  /*0660*/  IMAD.WIDE.U32 R24, R5, 0x8, R24 ;  /* 0x0000000805187825 */ /* 0x000fe400078e0018 */
[----:B------:R-:W2:Y:S04]  /*0670*/  LDG.E.64 R10, desc[UR14][R10.64] ;  /* 0x0000000e0a0a7981 */ /* 0x000ea8000c1e1b00 */
[----:B------:R-:W2:Y:S01]  /*0680*/  LDG.E.64 R24, desc[UR14][R24.64] ;  /* 0x0000000e18187981 */ /* 0x000ea2000c1e1b00 */
[----:B------:R-:W-:Y:S01]  /*0690*/  UISETP.NE.AND UP0, UPT, UR4, URZ, UPT ;  /* 0x000000ff0400728c */ /* 0x000fe2000bf05270 */
[C---:B------:R-:W-:Y:S01]  /*06a0*/  IMAD R16, R4.reuse, 0x8, R16 ;  /* 0x0000000804107824 */ /* 0x040fe200078e0210 */
[C---:B------:R-:W-:Y:S01]  /*06b0*/  LEA R3, R4.reuse, R3, 0x3 ;  /* 0x0000000304037211 */ /* 0x040fe200078e18ff */
        /* <DEDUP_REMOVED lines=8> */
[----:B------:R-:W-:-:S02]  /*0740*/  IMAD R21, R4, 0x8, R21 ;  /* 0x0000000804157824 */ /* 0x000fc400078e0215 */
[C---:B------:R-:W-:Y:S02]  /*0750*/  IMAD R20, R4.reuse, 0x8, R20 ;  /* 0x0000000804147824 */ /* 0x040fe400078e0214 */
[C---:B------:R-:W-:Y:S02]  /*0760*/  IMAD R13, R4.reuse, 0x8, R13 ;  /* 0x00000008040d7824 */ /* 0x040fe400078e020d */
[C---:B------:R-:W-:Y:S02]  /*0770*/  IMAD R14, R4.reuse, 0x8, R14 ;  /* 0x00000008040e7824 */ /* 0x040fe400078e020e */
[C---:B------:R-:W-:Y:S02]  /*0780*/  IMAD R18, R4.reuse, 0x8, R18 ;  /* 0x0000000804127824 */ /* 0x040fe400078e0212 */
[----:B------:R-:W-:Y:S01]  /*0790*/  IMAD R15, R4, 0x8, R15 ;  /* 0x00000008040f7824 */ /* 0x000fe200078e020f */
[----:B--2---:R-:W-:-:S07]  /*07a0*/  DADD R10, R10, -R24 ;  /* 0x000000000a0a7229 */ /* 0x004fce0000000818 */
[----:B------:R0:W-:Y:S01]  /*07b0*/  STL.128 [UR5+0x10], R8 ;  /* 0x00001008ff007987 */ /* 0x0001e20008100c05 */
[----:B------:R-:W-:Y:S01]  /*07c0*/  UIADD3 UR5, UPT, UPT, UR5, 0x40, URZ ;  /* 0x0000004005057890 */ /* 0x000fe2000fffe0ff */
[----:B------:R-:W-:Y:S11]  /*07d0*/  BRA.U UP0, `(.L_x_10) ;  /* 0xfffffff900fc7547 */ /* 0x000ff6000b83ffff */
[----:B------:R-:W-:-:S12]  /*07e0*/  ULOP3.LUT UR4, UR6, 0xfffffff8, URZ, 0xc0, !UPT ;  /* 0xfffffff806047892 */ /* 0x000fd8000f8ec0ff */
.L_x_9:
[----:B------:R-:W-:-:S09]  /*07f0*/  UISETP.NE.AND UP0, UPT, UR12, URZ, UPT ;  /* 0x000000ff0c00728c */ /* 0x000fd2000bf05270 */
[----:B------:R-:W-:Y:S05]  /*0800*/  BRA.U !UP0, `(.L_x_11) ;  /* 0x00000005082c7547 */ /* 0x000fea000b800000 */
[----:B------:R-:W-:Y:S02]  /*0810*/  UISETP.GE.U32.AND UP1, UPT, UR12, 0x4, UPT ;  /* 0x000000040c00788c */ /* 0x000fe4000bf26070 */
[----:B------:R-:W-:-:S04]  /*0820*/  ULOP3.LUT UR5, UR6, 0x3, URZ, 0xc0, !UPT ;  /* 0x0000000306057892 */ /* 0x000fc8000f8ec0ff */
[----:B------:R-:W-:-:S03]  /*0830*/  UISETP.NE.AND UP2, UPT, UR5, URZ, UPT ;  /* 0x000000ff0500728c */ /* 0x000fc6000bf45270 */
[----:B------:R-:W-:Y:S08]  /*0840*/  BRA.U !UP1, `(.L_x_12) ;  /* 0x0000000109847547 */ /* 0x000ff0000b800000 */
[----:B------:R-:W1:Y:S01]  /*0850*/  LDC.64 R16, c[0x0][0x380] ;  /* 0x0000e000ff107b82 */ /* 0x000e620000000a00 */
[C---:B------:R-:W-:Y:S02]  /*0860*/  IMAD R15, R4.reuse, UR4, R0 ;  /* 0x00000004040f7c24 */ /* 0x040fe4000f8e0200 */
[----:B------:R-:W-:Y:S02]  /*0870*/  IMAD R23, R4, UR4, R2 ;  /* 0x0000000404177c24 */ /* 0x000fe4000f8e0202 */
[----:B------:R-:W-:-:S03]  /*0880*/  IMAD.IADD R29, R15, 0x1, R4 ;  /* 0x000000010f1d7824 */ /* 0x000fc600078e0204 */
[----:B------:R-:W-:Y:S01]  /*0890*/  IADD3 R7, PT, PT, R23, R4, RZ ;  /* 0x0000000417077210 */ /* 0x000fe20007ffe0ff */
[----:B------:R-:W-:-:S04]  /*08a0*/  IMAD.IADD R13, R29, 0x1, R4 ;  /* 0x000000011d0d7824 */ /* 0x000fc800078e0204 */
[----:B------:R-:W-:Y:S01]  /*08b0*/  IMAD.IADD R21, R7, 0x1, R4 ;  /* 0x0000000107157824 */ /* 0x000fe200078e0204 */
[----:B------:R-:W-:-:S03]  /*08c0*/  IADD3 R19, PT, PT, R13, R4, RZ ;  /* 0x000000040d137210 */ /* 0x000fc60007ffe0ff */
[----:B------:R-:W-:Y:S02]  /*08d0*/  IMAD.IADD R3, R21, 0x1, R4 ;  /* 0x0000000115037824 */ /* 0x000fe400078e0204 */
[----:B-1----:R-:W-:-:S04]  /*08e0*/  IMAD.WIDE.U32 R14, R15, 0x8, R16 ;  /* 0x000000080f0e7825 */ /* 0x002fc800078e0010 */
[--C-:B------:R-:W-:Y:S02]  /*08f0*/  IMAD.WIDE.U32 R22, R23, 0x8, R16.reuse ;  /* 0x0000000817167825 */ /* 0x100fe400078e0010 */
[----:B------:R-:W2:Y:S02]  /*0900*/  LDG.E.64 R14, desc[UR14][R14.64] ;  /* 0x0000000e0e0e7981 */ /* 0x000ea4000c1e1b00 */
[--C-:B------:R-:W-:Y:S02]  /*0910*/  IMAD.WIDE.U32 R28, R29, 0x8, R16.reuse ;  /* 0x000000081d1c7825 */ /* 0x100fe400078e0010 */
[----:B0-----:R-:W2:Y:S02]  /*0920*/  LDG.E.64 R8, desc[UR14][R22.64] ;  /* 0x0000000e16087981 */ /* 0x001ea4000c1e1b00 */
[--C-:B------:R-:W-:Y:S02]  /*0930*/  IMAD.WIDE.U32 R6, R7, 0x8, R16.reuse ;  /* 0x0000000807067825 */ /* 0x100fe400078e0010 */
[----:B------:R-:W3:Y:S02]  /*0940*/  LDG.E.64 R10, desc[UR14][R28.64] ;  /* 0x0000000e1c0a7981 */ /* 0x000ee4000c1e1b00 */
[----:B------:R-:W-:-:S02]  /*0950*/  IMAD.WIDE.U32 R12, R13, 0x8, R16 ;  /* 0x000000080d0c7825 */ /* 0x000fc400078e0010 */
[----:B------:R-:W3:Y:S02]  /*0960*/  LDG.E.64 R6, desc[UR14][R6.64] ;  /* 0x0000000e06067981 */ /* 0x000ee4000c1e1b00 */
[--C-:B------:R-:W-:Y:S02]  /*0970*/  IMAD.WIDE.U32 R20, R21, 0x8, R16.reuse ;  /* 0x0000000815147825 */ /* 0x100fe400078e0010 */
[----:B------:R-:W4:Y:S02]  /*0980*/  LDG.E.64 R12, desc[UR14][R12.64] ;  /* 0x0000000e0c0c7981 */ /* 0x000f24000c1e1b00 */
[--C-:B------:R-:W-:Y:S02]  /*0990*/  IMAD.WIDE.U32 R18, R19, 0x8, R16.reuse ;  /* 0x0000000813127825 */ /* 0x100fe400078e0010 */
[----:B------:R-:W4:Y:S02]  /*09a0*/  LDG.E.64 R20, desc[UR14][R20.64] ;  /* 0x0000000e14147981 */ /* 0x000f24000c1e1b00 */
[----:B------:R-:W-:-:S02]  /*09b0*/  IMAD.WIDE.U32 R16, R3, 0x8, R16 ;  /* 0x0000000803107825 */ /* 0x000fc400078e0010 */
[----:B------:R-:W5:Y:S04]  /*09c0*/  LDG.E.64 R18, desc[UR14][R18.64] ;  /* 0x0000000e12127981 */ /* 0x000f68000c1e1b00 */
[----:B------:R-:W5:Y:S01]  /*09d0*/  LDG.E.64 R16, desc[UR14][R16.64] ;  /* 0x0000000e10107981 */ /* 0x000f62000c1e1b00 */
[----:B------:R-:W-:Y:S02]  /*09e0*/  ULEA UR7, UR4, UR13, 0x3 ;  /* 0x0000000d04077291 */ /* 0x000fe4000f8e18ff */
[----:B------:R-:W-:Y:S01]  /*09f0*/  UIADD3 UR4, UPT, UPT, UR4, 0x4, URZ ;  /* 0x0000000404047890 */ /* 0x000fe2000fffe0ff */
[----:B--2---:R-:W-:Y:S02]  /*0a00*/  DADD R8, R14, -R8 ;  /* 0x000000000e087229 */ /* 0x004fe40000000808 */
[----:B---3--:R-:W-:-:S02]  /*0a10*/  DADD R10, R10, -R6 ;  /* 0x000000000a0a7229 */ /* 0x008fc40000000806 */
[----:B----4-:R-:W-:-:S05]  /*0a20*/  DADD R24, R12, -R20 ;  /* 0x000000000c187229 */ /* 0x010fca0000000814 */
[----:B------:R1:W-:Y:S01]  /*0a30*/  STL.128 [UR7], R8 ;  /* 0x00000008ff007987 */ /* 0x0003e20008100c07 */
[----:B-----5:R-:W-:-:S07]  /*0a40*/  DADD R26, R18, -R16 ;  /* 0x00000000121a7229 */ /* 0x020fce0000000810 */
[----:B------:R1:W-:Y:S04]  /*0a50*/  STL.128 [UR7+0x10], R24 ;  /* 0x00001018ff007987 */ /* 0x0003e80008100c07 */
.L_x_12:
[----:B------:R-:W-:Y:S05]  /*0a60*/  BRA.U !UP2, `(.L_x_11) ;  /* 0x000000010a947547 */ /* 0x000fea000b800000 */
[----:B------:R-:W-:Y:S02]  /*0a70*/  UISETP.NE.AND UP1, UPT, UR5, 0x1, UPT ;  /* 0x000000010500788c */ /* 0x000fe4000bf25270 */
[----:B------:R-:W-:-:S04]  /*0a80*/  ULOP3.LUT UR5, UR6, 0x1, URZ, 0xc0, !UPT ;  /* 0x0000000106057892 */ /* 0x000fc8000f8ec0ff */
[----:B------:R-:W-:Y:S01]  /*0a90*/  UISETP.NE.U32.AND UP2, UPT, UR5, 0x1, UPT ;  /* 0x000000010500788c */ /* 0x000fe2000bf45070 */
[----:B------:R-:W-:-:S04]  /*0aa0*/  PLOP3.LUT P0, PT, PT, PT, UP1, 0x80, 0x8 ;  /* 0x000000000008781c */ /* 0x000fc80003f0f018 */
[----:B------:R-:W2:Y:S01]  /*0ab0*/  @UP1 LDCU.64 UR10, c[0x0][0x380] ;  /* 0x00007000ff0a17ac */ /* 0x000ea20008000a00 */
[----:B------:R-:W-:Y:S01]  /*0ac0*/  PLOP3.LUT P1, PT, PT, PT, UP2, 0x80, 0x8 ;  /* 0x000000000008781c */ /* 0x000fe20003f2f028 */
[----:B------:R-:W-:-:S04]  /*0ad0*/  @UP1 ULEA UR5, UR4, UR13, 0x3 ;  /* 0x0000000d04051291 */ /* 0x000fc8000f8e18ff */
[----:B------:R-:W3:Y:S03]  /*0ae0*/  @!UP2 LDCU.64 UR16, c[0x0][0x380] ;  /* 0x00007000ff10a7ac */ /* 0x000ee60008000a00 */
[C---:B01----:R-:W-:Y:S02]  /*0af0*/  @P0 IMAD R9, R4.reuse, UR4, R0 ;  /* 0x0000000404090c24 */ /* 0x043fe4000f8e0200 */
[----:B------:R-:W-:Y:S01]  /*0b00*/  @P0 IMAD R11, R4, UR4, R2 ;  /* 0x00000004040b0c24 */ /* 0x000fe2000f8e0202 */
[----:B------:R-:W-:Y:S01]  /*0b10*/  @UP1 UIADD3 UR4, UPT, UPT, UR4, 0x2, URZ ;  /* 0x0000000204041890 */ /* 0x000fe2000fffe0ff */
[--C-:B------:R-:W-:Y:S02]  /*0b20*/  @P0 IMAD.IADD R13, R9, 0x1, R4.reuse ;  /* 0x00000001090d0824 */ /* 0x100fe400078e0204 */
[----:B------:R-:W-:Y:S01]  /*0b30*/  @P0 IMAD.IADD R5, R11, 0x1, R4 ;  /* 0x000000010b050824 */ /* 0x000fe200078e0204 */
[----:B--2---:R-:W-:Y:S01]  /*0b40*/  MOV R21, UR11 ;  /* 0x0000000b00157c02 */ /* 0x004fe20008000f00 */
[----:B------:R-:W-:-:S02]  /*0b50*/  IMAD.U32 R20, RZ, RZ, UR10 ;  /* 0x0000000aff147e24 */ /* 0x000fc4000f8e00ff */
[C---:B------:R-:W-:Y:S02]  /*0b60*/  @!P1 IMAD R15, R4.reuse, UR4, R0 ;  /* 0x00000004040f9c24 */ /* 0x040fe4000f8e0200 */
[----:B------:R-:W-:Y:S01]  /*0b70*/  @!P1 IMAD R3, R4, UR4, R2 ;  /* 0x0000000404039c24 */ /* 0x000fe2000f8e0202 */
[----:B---3--:R-:W-:Y:S01]  /*0b80*/  MOV R16, UR16 ;  /* 0x0000001000107c02 */ /* 0x008fe20008000f00 */
[----:B------:R-:W-:Y:S02]  /*0b90*/  IMAD.U32 R17, RZ, RZ, UR17 ;  /* 0x00000011ff117e24 */ /* 0x000fe4000f8e00ff */
[----:B------:R-:W-:-:S04]  /*0ba0*/  @P0 IMAD.WIDE.U32 R8, R9, 0x8, R20 ;  /* 0x0000000809080825 */ /* 0x000fc800078e0014 */
[----:B------:R-:W-:-:S04]  /*0bb0*/  @P0 IMAD.WIDE.U32 R10, R11, 0x8, R20 ;  /* 0x000000080b0a0825 */ /* 0x000fc800078e0014 */
[--C-:B------:R-:W-:Y:S02]  /*0bc0*/  @P0 IMAD.WIDE.U32 R12, R13, 0x8, R20.reuse ;  /* 0x000000080d0c0825 */ /* 0x100fe400078e0014 */
[----:B------:R-:W2:Y:S02]  /*0bd0*/  @P0 LDG.E.64 R10, desc[UR14][R10.64] ;  /* 0x0000000e0a0a0981 */ /* 0x000ea4000c1e1b00 */
[----:B------:R-:W-:Y:S02]  /*0be0*/  @P0 IMAD.WIDE.U32 R20, R5, 0x8, R20 ;  /* 0x0000000805140825 */ /* 0x000fe400078e0014 */
[----:B------:R-:W2:Y:S02]  /*0bf0*/  @P0 LDG.E.64 R4, desc[UR14][R8.64] ;  /* 0x0000000e08040981 */ /* 0x000ea4000c1e1b00 */
[--C-:B------:R-:W-:Y:S02]  /*0c00*/  @!P1 IMAD.WIDE.U32 R14, R15, 0x8, R16.reuse ;  /* 0x000000080f0e9825 */ /* 0x100fe400078e0010 */
[----:B------:R-:W3:Y:S02]  /*0c10*/  @P0 LDG.E.64 R6, desc[UR14][R12.64] ;  /* 0x0000000e0c060981 */ /* 0x000ee4000c1e1b00 */
[----:B------:R-:W-:-:S02]  /*0c20*/  @!P1 IMAD.WIDE.U32 R16, R3, 0x8, R16 ;  /* 0x0000000803109825 */ /* 0x000fc400078e0010 */
[----:B------:R-:W3:Y:S04]  /*0c30*/  @P0 LDG.E.64 R20, desc[UR14][R20.64] ;  /* 0x0000000e14140981 */ /* 0x000ee8000c1e1b00 */
[----:B------:R-:W4:Y:S04]  /*0c40*/  @!P1 LDG.E.64 R14, desc[UR14][R14.64] ;  /* 0x0000000e0e0e9981 */ /* 0x000f28000c1e1b00 */
[----:B------:R-:W4:Y:S01]  /*0c50*/  @!P1 LDG.E.64 R16, desc[UR14][R16.64] ;  /* 0x0000000e10109981 */ /* 0x000f22000c1e1b00 */
[----:B------:R-:W-:Y:S01]  /*0c60*/  @!UP2 ULEA UR4, UR4, UR13, 0x3 ;  /* 0x0000000d0404a291 */ /* 0x000fe2000f8e18ff */
[----:B--2---:R-:W-:-:S02]  /*0c70*/  @P0 DADD R4, R4, -R10 ;  /* 0x0000000004040229 */ /* 0x004fc4000000080a */
[----:B---3--:R-:W-:Y:S02]  /*0c80*/  @P0 DADD R6, R6, -R20 ;  /* 0x0000000006060229 */ /* 0x008fe40000000814 */
[----:B----4-:R-:W-:-:S05]  /*0c90*/  @!P1 DADD R18, R14, -R16 ;  /* 0x000000000e129229 */ /* 0x010fca0000000810 */
[----:B------:R2:W-:Y:S04]  /*0ca0*/  @P0 STL.128 [UR5], R4 ;  /* 0x00000004ff000987 */ /* 0x0005e80008100c05 */
[----:B------:R2:W-:Y:S02]  /*0cb0*/  @!P1 STL.64 [UR4], R18 ;  /* 0x00000012ff009987 */ /* 0x0005e40008100a04 */
.L_x_11:
[----:B------:R-:W-:Y:S01]  /*0cc0*/  UISETP.GE.U32.AND UP2, UPT, UR6, 0x10, UPT ;  /* 0x000000100600788c */ /* 0x000fe2000bf46070 */
[----:B-1----:R-:W-:Y:S01]  /*0cd0*/  CS2R R24, SRZ ;  /* 0x0000000000187805 */ /* 0x002fe2000001ff00 */
[----:B------:R-:W-:Y:S01]  /*0ce0*/  ULOP3.LUT UR5, UR6, 0xf, URZ, 0xc0, !UPT ;  /* 0x0000000f06057892 */ /* 0x000fe2000f8ec0ff */
[----:B------:R-:W-:-:S03]  /*0cf0*/  UMOV UR4, URZ ;  /* 0x000000ff00047c82 */ /* 0x000fc60008000000 */
[----:B------:R-:W-:-:S03]  /*0d00*/  UISETP.NE.AND UP1, UPT, UR5, URZ, UPT ;  /* 0x000000ff0500728c */ /* 0x000fc6000bf25270 */
[----:B------:R-:W-:Y:S08]  /*0d10*/  BRA.U !UP2, `(.L_x_13) ;  /* 0x000000010a807547 */ /* 0x000ff0000b800000 */
[----:B------:R-:W-:Y:S01]  /*0d20*/  ULOP3.LUT UR4, UR6, 0xfffffff0, URZ, 0xc0, !UPT ;  /* 0xfffffff006047892 */ /* 0x000fe2000f8ec0ff */
[----:B------:R-:W-:Y:S02]  /*0d30*/  IADD3 R3, PT, PT, R1, 0x40, RZ ;  /* 0x0000004001037810 */ /* 0x000fe40007ffe0ff */
[----:B------:R-:W-:Y:S01]  /*0d40*/  CS2R R24, SRZ ;  /* 0x0000000000187805 */ /* 0x000fe2000001ff00 */
[----:B------:R-:W-:-:S12]  /*0d50*/  UIADD3 UR7, UPT, UPT, -UR4, URZ, URZ ;  /* 0x000000ff04077290 */ /* 0x000fd8000fffe1ff */
.L_x_14:
[----:B0-----:R-:W3:Y:S04]  /*0d60*/  LDL.128 R8, [R3+-0x40] ;  /* 0xffffc00003087983 */ /* 0x001ee80000100c00 */
[----:B------:R-:W4:Y:S04]  /*0d70*/  LDL.128 R20, [R3+-0x30] ;  /* 0xffffd00003147983 */ /* 0x000f280000100c00 */
[----:B--2---:R-:W2:Y:S04]  /*0d80*/  LDL.128 R16, [R3+-0x20] ;  /* 0xffffe00003107983 */ /* 0x004ea80000100c00 */
[----:B------:R-:W5:Y:S04]  /*0d90*/  LDL.128 R4, [R3+-0x10] ;  /* 0xfffff00003047983 */ /* 0x000f680000100c00 */
[----:B------:R-:W5:Y:S01]  /*0da0*/  LDL.128 R12, [R3] ;  /* 0x00000000030c7983 */ /* 0x000f620000100c00 */
[----:B---3--:R-:W-:-:S08]  /*0db0*/  DFMA R8, R8, R8, R24 ;  /* 0x000000080808722b */ /* 0x008fd00000000018 */
[----:B------:R-:W-:Y:S02]  /*0dc0*/  DFMA R24, R10, R10, R8 ;  /* 0x0000000a0a18722b */ /* 0x000fe40000000008 */
[----:B------:R-:W3:Y:S06]  /*0dd0*/  LDL.128 R8, [R3+0x10] ;  /* 0x0000100003087983 */ /* 0x000eec0000100c00 */
[----:B----4-:R-:W-:-:S08]  /*0de0*/  DFMA R24, R20, R20, R24 ;  /* 0x000000141418722b */ /* 0x010fd00000000018 */
[----:B------:R-:W-:Y:S01]  /*0df0*/  DFMA R24, R22, R22, R24 ;  /* 0x000000161618722b */ /* 0x000fe20000000018 */
[----:B------:R-:W4:Y:S07]  /*0e00*/  LDL.128 R20, [R3+0x20] ;  /* 0x0000200003147983 */ /* 0x000f2e0000100c00 */
[----:B--2---:R-:W-:-:S08]  /*0e10*/  DFMA R24, R16, R16, R24 ;  /* 0x000000101018722b */ /* 0x004fd00000000018 */
[----:B------:R-:W-:Y:S01]  /*0e20*/  DFMA R24, R18, R18, R24 ;  /* 0x000000121218722b */ /* 0x000fe20000000018 */
[----:B------:R0:W2:Y:S01]  /*0e30*/  LDL.128 R16, [R3+0x30] ;  /* 0x0000300003107983 */ /* 0x0000a20000100c00 */
[----:B------:R-:W-:-:S04]  /*0e40*/  UIADD3 UR7, UPT, UPT, UR7, 0x10, URZ ;  /* 0x0000001007077890 */ /* 0x000fc8000fffe0ff */
[----:B------:R-:W-:Y:S02]  /*0e50*/  UISETP.NE.AND UP2, UPT, UR7, URZ, UPT ;  /* 0x000000ff0700728c */ /* 0x000fe4000bf45270 */
[----:B-----5:R-:W-:Y:S01]  /*0e60*/  DFMA R24, R4, R4, R24 ;  /* 0x000000040418722b */ /* 0x020fe20000000018 */
[----:B0-----:R-:W-:-:S07]  /*0e70*/  VIADD R3, R3, 0x80 ;  /* 0x0000008003037836 */ /* 0x001fce0000000000 */
[----:B------:R-:W-:-:S08]  /*0e80*/  DFMA R24, R6, R6, R24 ;  /* 0x000000060618722b */ /* 0x000fd00000000018 */
[----:B------:R-:W-:-:S08]  /*0e90*/  DFMA R24, R12, R12, R24 ;  /* 0x0000000c0c18722b */ /* 0x000fd00000000018 */
[----:B------:R-:W-:-:S08]  /*0ea0*/  DFMA R24, R14, R14, R24 ;  /* 0x0000000e0e18722b */ /* 0x000fd00000000018 */
[----:B---3--:R-:W-:-:S08]  /*0eb0*/  DFMA R24, R8, R8, R24 ;  /* 0x000000080818722b */ /* 0x008fd00000000018 */
[----:B------:R-:W-:-:S08]  /*0ec0*/  DFMA R24, R10, R10, R24 ;  /* 0x0000000a0a18722b */ /* 0x000fd00000000018 */
[----:B----4-:R-:W-:-:S08]  /*0ed0*/  DFMA R24, R20, R20, R24 ;  /* 0x000000141418722b */ /* 0x010fd00000000018 */
[----:B------:R-:W-:-:S08]  /*0ee0*/  DFMA R24, R22, R22, R24 ;  /* 0x000000161618722b */ /* 0x000fd00000000018 */
[----:B--2---:R-:W-:-:S08]  /*0ef0*/  DFMA R24, R16, R16, R24 ;  /* 0x000000101018722b */ /* 0x004fd00000000018 */
[----:B------:R-:W-:Y:S01]  /*0f00*/  DFMA R24, R18, R18, R24 ;  /* 0x000000121218722b */ /* 0x000fe20000000018 */
[----:B------:R-:W-:Y:S10]  /*0f10*/  BRA.U UP2, `(.L_x_14) ;  /* 0xfffffffd02907547 */ /* 0x000ff4000b83ffff */
.L_x_13:
[----:B------:R-:W-:Y:S05]  /*0f20*/  BRA.U !UP1, `(.L_x_8) ;  /* 0x0000000109987547 */ /* 0x000fea000b800000 */
[----:B------:R-:W-:-:S09]  /*0f30*/  UISETP.GE.U32.AND UP1, UPT, UR5, 0x8, UPT ;  /* 0x000000080500788c */ /* 0x000fd2000bf26070 */
[----:B------:R-:W-:Y:S05]  /*0f40*/  BRA.U !UP1, `(.L_x_15) ;  /* 0x0000000109387547 */ /* 0x000fea000b800000 */
[----:B------:R-:W-:-:S09]  /*0f50*/  ULEA UR5, UR4, UR13, 0x3 ;  /* 0x0000000d04057291 */ /* 0x000fd2000f8e18ff */
[----:B--2---:R-:W2:Y:S04]  /*0f60*/  LDL.128 R4, [UR5] ;  /* 0x00000005ff047983 */ /* 0x004ea80008100c00 */
[----:B0-----:R-:W3:Y:S04]  /*0f70*/  LDL.128 R8, [UR5+0x10] ;  /* 0x00001005ff087983 */ /* 0x001ee80008100c00 */
[----:B------:R-:W4:Y:S04]  /*0f80*/  LDL.128 R12, [UR5+0x20] ;  /* 0x00002005ff0c7983 */ /* 0x000f280008100c00 */
[----:B------:R-:W5:Y:S01]  /*0f90*/  LDL.128 R16, [UR5+0x30] ;  /* 0x00003005ff107983 */ /* 0x000f620008100c00 */
[----:B------:R-:W-:Y:S01]  /*0fa0*/  UIADD3 UR4, UPT, UPT, UR4, 0x8, URZ ;  /* 0x0000000804047890 */ /* 0x000fe2000fffe0ff */
[----:B--2---:R-:W-:-:S08]  /*0fb0*/  DFMA R4, R4, R4, R24 ;  /* 0x000000040404722b */ /* 0x004fd00000000018 */
[----:B------:R-:W-:-:S08]  /*0fc0*/  DFMA R4, R6, R6, R4 ;  /* 0x000000060604722b */ /* 0x000fd00000000004 */
[----:B---3--:R-:W-:-:S08]  /*0fd0*/  DFMA R4, R8, R8, R4 ;  /* 0x000000080804722b */ /* 0x008fd00000000004 */
[----:B------:R-:W-:-:S08]  /*0fe0*/  DFMA R4, R10, R10, R4 ;  /* 0x0000000a0a04722b */ /* 0x000fd00000000004 */
[----:B----4-:R-:W-:-:S08]  /*0ff0*/  DFMA R4, R12, R12, R4 ;  /* 0x0000000c0c04722b */ /* 0x010fd00000000004 */
[----:B------:R-:W-:-:S08]  /*1000*/  DFMA R4, R14, R14, R4 ;  /* 0x0000000e0e04722b */ /* 0x000fd00000000004 */
[----:B-----5:R-:W-:-:S08]  /*1010*/  DFMA R4, R16, R16, R4 ;  /* 0x000000101004722b */ /* 0x020fd00000000004 */
[----:B------:R-:W-:-:S11]  /*1020*/  DFMA R24, R18, R18, R4 ;  /* 0x000000121218722b */ /* 0x000fd60000000004 */
.L_x_15:
[----:B------:R-:W-:Y:S05]  /*1030*/  BRA.U !UP0, `(.L_x_8) ;  /* 0x0000000108547547 */ /* 0x000fea000b800000 */
[----:B------:R-:W-:Y:S02]  /*1040*/  UISETP.GE.U32.AND UP0, UPT, UR12, 0x4, UPT ;  /* 0x000000040c00788c */ /* 0x000fe4000bf06070 */
[----:B------:R-:W-:-:S04]  /*1050*/  ULOP3.LUT UR6, UR6, 0x3, URZ, 0xc0, !UPT ;  /* 0x0000000306067892 */ /* 0x000fc8000f8ec0ff */
[----:B------:R-:W-:-:S03]  /*1060*/  UISETP.NE.AND UP1, UPT, UR6, URZ, UPT ;  /* 0x000000ff0600728c */ /* 0x000fc6000bf25270 */
[----:B------:R-:W-:Y:S08]  /*1070*/  BRA.U !UP0, `(.L_x_16) ;  /* 0x0000000108207547 */ /* 0x000ff0000b800000 */
[----:B------:R-:W-:-:S09]  /*1080*/  ULEA UR5, UR4, UR13, 0x3 ;  /* 0x0000000d04057291 */ /* 0x000fd2000f8e18ff */
[----:B0-----:R-:W3:Y:S04]  /*1090*/  LDL.128 R8, [UR5] ;  /* 0x00000005ff087983 */ /* 0x001ee80008100c00 */
[----:B--2---:R-:W2:Y:S01]  /*10a0*/  LDL.128 R4, [UR5+0x10] ;  /* 0x00001005ff047983 */ /* 0x004ea20008100c00 */
[----:B------:R-:W-:Y:S01]  /*10b0*/  UIADD3 UR4, UPT, UPT, UR4, 0x4, URZ ;  /* 0x0000000404047890 */ /* 0x000fe2000fffe0ff */
[----:B---3--:R-:W-:-:S08]  /*10c0*/  DFMA R8, R8, R8, R24 ;  /* 0x000000080808722b */ /* 0x008fd00000000018 */
[----:B------:R-:W-:-:S08]  /*10d0*/  DFMA R8, R10, R10, R8 ;  /* 0x0000000a0a08722b */ /* 0x000fd00000000008 */
[----:B--2---:R-:W-:-:S08]  /*10e0*/  DFMA R8, R4, R4, R8 ;  /* 0x000000040408722b */ /* 0x004fd00000000008 */
[----:B------:R-:W-:-:S11]  /*10f0*/  DFMA R24, R6, R6, R8 ;  /* 0x000000060618722b */ /* 0x000fd60000000008 */
.L_x_16:
[----:B------:R-:W-:Y:S05]  /*1100*/  BRA.U !UP1, `(.L_x_8) ;  /* 0x0000000109207547 */ /* 0x000fea000b800000 */
[----:B------:R-:W-:Y:S02]  /*1110*/  UIMAD UR5, UR4, 0x8, UR13 ;  /* 0x00000008040578a4 */ /* 0x000fe4000f8e020d */
[----:B------:R-:W-:-:S12]  /*1120*/  UIADD3 UR4, UPT, UPT, -UR6, URZ, URZ ;  /* 0x000000ff06047290 */ /* 0x000fd8000fffe1ff */
.L_x_17:
[----:B--2---:R-:W2:Y:S01]  /*1130*/  LDL.64 R4, [UR5] ;  /* 0x00000005ff047983 */ /* 0x004ea20008100a00 */
[----:B------:R-:W-:Y:S02]  /*1140*/  UIADD3 UR4, UPT, UPT, UR4, 0x1, URZ ;  /* 0x0000000104047890 */ /* 0x000fe4000fffe0ff */
[----:B------:R-:W-:Y:S02]  /*1150*/  UIADD3 UR5, UPT, UPT, UR5, 0x8, URZ ;  /* 0x0000000805057890 */ /* 0x000fe4000fffe0ff */
[----:B------:R-:W-:Y:S01]  /*1160*/  UISETP.NE.AND UP0, UPT, UR4, URZ, UPT ;  /* 0x000000ff0400728c */ /* 0x000fe2000bf05270 */
[----:B--2---:R-:W-:-:S08]  /*1170*/  DFMA R24, R4, R4, R24 ;  /* 0x000000040418722b */ /* 0x004fd00000000018 */
[----:B------:R-:W-:Y:S05]  /*1180*/  BRA.U UP0, `(.L_x_17) ;  /* 0xfffffffd00e87547 */ /* 0x000fea000b83ffff */
.L_x_8:
[----:B------:R-:W-:Y:S01]  /*1190*/  DSETP.GT.AND P0, PT, R24, RZ, PT ;  /* 0x000000ff1800722a */ /* 0x000fe20003f04000 */
[----:B------:R-:W-:-:S13]  /*11a0*/  BSSY.RECONVERGENT B0, `(.L_x_18) ;  /* 0x0000038000007945 */ /* 0x000fda0003800200 */
[----:B------:R-:W-:Y:S05]  /*11b0*/  @!P0 BRA `(.L_x_19) ;  /* 0x0000000000d88947 */ /* 0x000fea0003800000 */
[----:B--2---:R-:W1:Y:S01]  /*11c0*/  MUFU.RSQ64H R7, R25 ;  /* 0x0000001900077308 */ /* 0x004e620000001c00 */
[----:B------:R-:W-:Y:S01]  /*11d0*/  IADD3 R6, PT, PT, R25, -0x3500000, RZ ;  /* 0xfcb0000019067810 */ /* 0x000fe20007ffe0ff */
[----:B0-----:R-:W-:Y:S01]  /*11e0*/  IMAD.MOV.U32 R8, RZ, RZ, 0x0 ;  /* 0x00000000ff087424 */ /* 0x001fe200078e00ff */
[----:B------:R-:W-:Y:S01]  /*11f0*/  MOV R9, 0x3fd80000 ;  /* 0x3fd8000000097802 */ /* 0x000fe20000000f00 */
[----:B------:R-:W-:Y:S01]  /*1200*/  BSSY.RECONVERGENT B1, `(.L_x_20) ;  /* 0x0000011000017945 */ /* 0x000fe20003800200 */
[----:B------:R-:W-:Y:S02]  /*1210*/  ISETP.GE.U32.AND P0, PT, R6, 0x7ca00000, PT ;  /* 0x7ca000000600780c */ /* 0x000fe40003f06070 */
[----:B-1----:R-:W-:-:S08]  /*1220*/  DMUL R4, R6, R6 ;  /* 0x0000000606047228 */ /* 0x002fd00000000000 */
[----:B------:R-:W-:-:S08]  /*1230*/  DFMA R4, -R4, R24, 1 ;  /* 0x3ff000000404742b */ /* 0x000fd00000000118 */
[----:B------:R-:W-:Y:S02]  /*1240*/  DFMA R8, R4, R8, 0.5 ;  /* 0x3fe000000408742b */ /* 0x000fe40000000008 */
[----:B------:R-:W-:-:S08]  /*1250*/  DMUL R4, R6, R4 ;  /* 0x0000000406047228 */ /* 0x000fd00000000000 */
[----:B------:R-:W-:-:S08]  /*1260*/  DFMA R12, R8, R4, R6 ;  /* 0x00000004080c722b */ /* 0x000fd00000000006 */
[----:B------:R-:W-:Y:S02]  /*1270*/  DMUL R8, R12, R24 ;  /* 0x000000180c087228 */ /* 0x000fe40000000000 */
[----:B------:R-:W-:Y:S01]  /*1280*/  VIADD R11, R13, 0xfff00000 ;  /* 0xfff000000d0b7836 */ /* 0x000fe20000000000 */
[----:B------:R-:W-:-:S05]  /*1290*/  MOV R10, R12 ;  /* 0x0000000c000a7202 */ /* 0x000fca0000000f00 */
[----:B------:R-:W-:-:S08]  /*12a0*/  DFMA R14, R8, -R8, R24 ;  /* 0x80000008080e722b */ /* 0x000fd00000000018 */
[----:B------:R-:W-:Y:S01]  /*12b0*/  DFMA R4, R14, R10, R8 ;  /* 0x0000000a0e04722b */ /* 0x000fe20000000008 */
[----:B------:R-:W-:Y:S10]  /*12c0*/  @!P0 BRA `(.L_x_21) ;  /* 0x0000000000108947 */ /* 0x000ff40003800000 */
[----:B------:R-:W-:-:S07]  /*12d0*/  MOV R4, 0x12f0 ;  /* 0x000012f000047802 */ /* 0x000fce0000000f00 */
[----:B------:R-:W-:Y:S05]  /*12e0*/  CALL.REL.NOINC `($__internal_1_$__cuda_sm20_dsqrt_rn_f64_mediumpath_v1) ;  /* 0x0000000800207944 */ /* 0x000fea0003c00000 */
[----:B------:R-:W-:Y:S01]  /*12f0*/  IMAD.MOV.U32 R4, RZ, RZ, R6 ;  /* 0x000000ffff047224 */ /* 0x000fe200078e0006 */
[----:B------:R-:W-:-:S07]  /*1300*/  MOV R5, R7 ;  /* 0x0000000700057202 */ /* 0x000fce0000000f00 */
.L_x_21:
[----:B------:R-:W-:Y:S05]  /*1310*/  BSYNC.RECONVERGENT B1 ;  /* 0x0000000000017941 */ /* 0x000fea0003800200 */
.L_x_20:
[----:B------:R-:W0:Y:S02]  /*1320*/  LDCU UR4, c[0x0][0x388] ;  /* 0x00007100ff0477ac */ /* 0x000e240008000800 */
[----:B0-----:R-:W-:-:S09]  /*1330*/  ULEA UR4, UR4, UR13, 0x3 ;  /* 0x0000000d04047291 */ /* 0x001fd2000f8e18ff */
[----:B------:R-:W2:Y:S01]  /*1340*/  LDL.64 R8, [UR4] ;  /* 0x00000004ff087983 */ /* 0x000ea20008100a00 */
[-C--:B------:R-:W-:Y:S01]  /*1350*/  DMUL R6, R4, R4.reuse ;  /* 0x0000000404067228 */ /* 0x080fe20000000000 */
[----:B------:R-:W-:Y:S07]  /*1360*/  BSSY.RECONVERGENT B1, `(.L_x_22) ;  /* 0x0000012000017945 */ /* 0x000fee0003800200 */
[----:B------:R-:W-:Y:S01]  /*1370*/  DMUL R6, R6, R4 ;  /* 0x0000000406067228 */ /* 0x000fe20000000000 */
[----:B------:R-:W-:-:S05]  /*1380*/  IMAD.MOV.U32 R4, RZ, RZ, 0x1 ;  /* 0x00000001ff047424 */ /* 0x000fca00078e00ff */
[----:B------:R-:W0:Y:S02]  /*1390*/  MUFU.RCP64H R5, R7 ;  /* 0x0000000700057308 */ /* 0x000e240000001800 */
[----:B0-----:R-:W-:-:S08]  /*13a0*/  DFMA R10, -R6, R4, 1 ;  /* 0x3ff00000060a742b */ /* 0x001fd00000000104 */
[----:B------:R-:W-:-:S08]  /*13b0*/  DFMA R10, R10, R10, R10 ;  /* 0x0000000a0a0a722b */ /* 0x000fd0000000000a */
[----:B------:R-:W-:-:S08]  /*13c0*/  DFMA R10, R4, R10, R4 ;  /* 0x0000000a040a722b */ /* 0x000fd00000000004 */
[----:B------:R-:W-:-:S08]  /*13d0*/  DFMA R4, -R6, R10, 1 ;  /* 0x3ff000000604742b */ /* 0x000fd0000000010a */
[----:B------:R-:W-:-:S08]  /*13e0*/  DFMA R4, R10, R4, R10 ;  /* 0x000000040a04722b */ /* 0x000fd0000000000a */
[----:B--2---:R-:W-:Y:S01]  /*13f0*/  DMUL R10, R8, R4 ;  /* 0x00000004080a7228 */ /* 0x004fe20000000000 */
[----:B------:R-:W-:-:S07]  /*1400*/  FSETP.GEU.AND P1, PT, |R9|, 6.5827683646048100446e-37, PT ;  /* 0x036000000900780b */ /* 0x000fce0003f2e200 */
[----:B------:R-:W-:-:S08]  /*1410*/  DFMA R12, -R6, R10, R8 ;  /* 0x0000000a060c722b */ /* 0x000fd00000000108 */
[----:B------:R-:W-:-:S10]  /*1420*/  DFMA R4, R4, R12, R10 ;  /* 0x0000000c0404722b */ /* 0x000fd4000000000a */
[----:B------:R-:W-:-:S05]  /*1430*/  FFMA R3, RZ, R7, R5 ;  /* 0x00000007ff037223 */ /* 0x000fca0000000005 */
[----:B------:R-:W-:-:S13]  /*1440*/  FSETP.GT.AND P0, PT, |R3|, 1.469367938527859385e-39, PT ;  /* 0x001000000300780b */ /* 0x000fda0003f04200 */
[----:B------:R-:W-:Y:S05]  /*1450*/  @P0 BRA P1, `(.L_x_23) ;  /* 0x0000000000080947 */ /* 0x000fea0000800000 */
[----:B------:R-:W-:-:S07]  /*1460*/  MOV R12, 0x1480 ;  /* 0x00001480000c7802 */ /* 0x000fce0000000f00 */
[----:B------:R-:W-:Y:S05]  /*1470*/  CALL.REL.NOINC `($__internal_0_$__cuda_sm20_div_rn_f64_full) ;  /* 0x0000000000487944 */ /* 0x000fea0003c00000 */
.L_x_23:
[----:B------:R-:W-:Y:S05]  /*1480*/  BSYNC.RECONVERGENT B1 ;  /* 0x0000000000017941 */ /* 0x000fea0003800200 */
.L_x_22:
[----:B------:R-:W0:Y:S01]  /*1490*/  LDC.64 R6, c[0x0][0x390] ;  /* 0x0000e400ff067b82 */ /* 0x000e220000000a00 */
[----:B------:R-:W1:Y:S01]  /*14a0*/  LDCU UR4, c[0x0][0x398] ;  /* 0x00007300ff0477ac */ /* 0x000e620008000800 */
[----:B------:R-:W-:Y:S01]  /*14b0*/  DADD R8, -RZ, -R4 ;  /* 0x00000000ff087229 */ /* 0x000fe20000000904 */
[----:B-1----:R-:W-:Y:S02]  /*14c0*/  IMAD R3, R2, UR4, R0 ;  /* 0x0000000402037c24 */ /* 0x002fe4000f8e0200 */
[----:B------:R-:W-:Y:S02]  /*14d0*/  IMAD R11, R0, UR4, R2 ;  /* 0x00000004000b7c24 */ /* 0x000fe4000f8e0202 */
[----:B0-----:R-:W-:-:S04]  /*14e0*/  IMAD.WIDE.U32 R2, R3, 0x8, R6 ;  /* 0x0000000803027825 */ /* 0x001fc800078e0006 */
[----:B------:R-:W-:Y:S01]  /*14f0*/  IMAD.WIDE.U32 R6, R11, 0x8, R6 ;  /* 0x000000080b067825 */ /* 0x000fe200078e0006 */
[----:B------:R1:W-:Y:S04]  /*1500*/  STG.E.64 desc[UR14][R2.64], R4 ;  /* 0x0000000402007986 */ /* 0x0003e8000c101b0e */
[----:B------:R1:W-:Y:S02]  /*1510*/  STG.E.64 desc[UR14][R6.64], R8 ;  /* 0x0000000806007986 */ /* 0x0003e4000c101b0e */
.L_x_19:
[----:B------:R-:W-:Y:S05]  /*1520*/  BSYNC.RECONVERGENT B0 ;  /* 0x0000000000007941 */ /* 0x000fea0003800200 */
.L_x_18:
[----:B------:R-:W-:Y:S01]  /*1530*/  MOV R0, 0x0 ;  /* 0x0000000000007802 */ /* 0x000fe20000000f00 */
[----:B-12---:R-:W-:Y:S01]  /*1540*/  IMAD.U32 R5, RZ, RZ, UR9 ;  /* 0x00000009ff057e24 */ /* 0x006fe2000f8e00ff */
[----:B------:R-:W-:Y:S02]  /*1550*/  MOV R4, UR8 ;  /* 0x0000000800047c02 */ /* 0x000fe40008000f00 */
[----:B------:R1:W2:Y:S05]  /*1560*/  LDC.64 R2, c[0x4][R0] ;  /* 0x0100000000027b82 */ /* 0x0002aa0000000a00 */
[----:B------:R-:W-:-:S07]  /*1570*/  LEPC R20, `(.L_x_24) ;  /* 0x000000001014794e */ /* 0x000fce0000000000 */
[----:B012---:R-:W-:Y:S05]  /*1580*/  CALL.ABS.NOINC R2 ;  /* 0x0000000002007343 */ /* 0x007fea0003c00000 */
.L_x_24:
[----:B------:R-:W-:Y:S05]  /*1590*/  EXIT ;  /* 0x000000000000794d */ /* 0x000fea0003800000 */
        .weak           $__internal_0_$__cuda_sm20_div_rn_f64_full
        .type           $__internal_0_$__cuda_sm20_div_rn_f64_full,@function
        .size           $__internal_0_$__cuda_sm20_div_rn_f64_full,($__internal_1_$__cuda_sm20_dsqrt_rn_f64_mediumpath_v1 - $__internal_0_$__cuda_sm20_div_rn_f64_full)
$__internal_0_$__cuda_sm20_div_rn_f64_full:
[C---:B------:R-:W-:Y:S01]  /*15a0*/  FSETP.GEU.AND P0, PT, |R7|.reuse, 1.469367938527859385e-39, PT ;  /* 0x001000000700780b */ /* 0x040fe20003f0e200 */
[----:B------:R-:W-:Y:S01]  /*15b0*/  IMAD.MOV.U32 R10, RZ, RZ, 0x1 ;  /* 0x00000001ff0a7424 */ /* 0x000fe200078e00ff */
[----:B------:R-:W-:Y:S01]  /*15c0*/  LOP3.LUT R4, R7, 0x800fffff, RZ, 0xc0, !PT ;  /* 0x800fffff07047812 */ /* 0x000fe200078ec0ff */
[----:B------:R-:W-:Y:S01]  /*15d0*/  BSSY.RECONVERGENT B2, `(.L_x_25) ;  /* 0x0000055000027945 */ /* 0x000fe20003800200 */
[C---:B------:R-:W-:Y:S02]  /*15e0*/  FSETP.GEU.AND P2, PT, |R9|.reuse, 1.469367938527859385e-39, PT ;  /* 0x001000000900780b */ /* 0x040fe40003f4e200 */
[----:B------:R-:W-:Y:S02]  /*15f0*/  LOP3.LUT R5, R4, 0x3ff00000, RZ, 0xfc, !PT ;  /* 0x3ff0000004057812 */ /* 0x000fe400078efcff */
[----:B------:R-:W-:Y:S02]  /*1600*/  MOV R4, R6 ;  /* 0x0000000600047202 */ /* 0x000fe40000000f00 */
[----:B------:R-:W-:-:S02]  /*1610*/  LOP3.LUT R3, R9, 0x7ff00000, RZ, 0xc0, !PT ;  /* 0x7ff0000009037812 */ /* 0x000fc400078ec0ff */
[----:B------:R-:W-:Y:S01]  /*1620*/  MOV R13, 0x1ca00000 ;  /* 0x1ca00000000d7802 */ /* 0x000fe20000000f00 */
[----:B------:R-:W-:-:S04]  /*1630*/  @!P0 DMUL R4, R6, 8.98846567431157953865e+307 ;  /* 0x7fe0000006048828 */ /* 0x000fc80000000000 */
[----:B------:R-:W-:Y:S02]  /*1640*/  @!P2 LOP3.LUT R18, R7, 0x7ff00000, RZ, 0xc0, !PT ;  /* 0x7ff000000712a812 */ /* 0x000fe400078ec0ff */
[----:B------:R-:W0:Y:S02]  /*1650*/  MUFU.RCP64H R11, R5 ;  /* 0x00000005000b7308 */ /* 0x000e240000001800 */
[----:B------:R-:W-:Y:S02]  /*1660*/  @!P2 ISETP.GE.U32.AND P3, PT, R3, R18, PT ;  /* 0x000000120300a20c */ /* 0x000fe40003f66070 */
[----:B------:R-:W-:Y:S01]  /*1670*/  @!P2 MOV R18, RZ ;  /* 0x000000ff0012a202 */ /* 0x000fe20000000f00 */
[----:B0-----:R-:W-:-:S08]  /*1680*/  DFMA R14, R10, -R4, 1 ;  /* 0x3ff000000a0e742b */ /* 0x001fd00000000804 */
[----:B------:R-:W-:Y:S01]  /*1690*/  DFMA R16, R14, R14, R14 ;  /* 0x0000000e0e10722b */ /* 0x000fe2000000000e */
[----:B------:R-:W-:Y:S02]  /*16a0*/  LOP3.LUT R14, R7, 0x7ff00000, RZ, 0xc0, !PT ;  /* 0x7ff00000070e7812 */ /* 0x000fe400078ec0ff */
[----:B------:R-:W-:Y:S02]  /*16b0*/  @!P2 SEL R15, R13, 0x63400000, !P3 ;  /* 0x634000000d0fa807 */ /* 0x000fe40005800000 */
[----:B------:R-:W-:-:S03]  /*16c0*/  ISETP.GE.U32.AND P1, PT, R3, R14, PT ;  /* 0x0000000e0300720c */ /* 0x000fc60003f26070 */
[----:B------:R-:W-:Y:S01]  /*16d0*/  DFMA R16, R10, R16, R10 ;  /* 0x000000100a10722b */ /* 0x000fe2000000000a */
[--C-:B------:R-:W-:Y:S01]  /*16e0*/  @!P2 LOP3.LUT R15, R15, 0x80000000, R9.reuse, 0xf8, !PT ;  /* 0x800000000f0fa812 */ /* 0x100fe200078ef809 */
[----:B------:R-:W-:Y:S01]  /*16f0*/  IMAD.MOV.U32 R10, RZ, RZ, R8 ;  /* 0x000000ffff0a7224 */ /* 0x000fe200078e0008 */
[----:B------:R-:W-:Y:S02]  /*1700*/  SEL R11, R13, 0x63400000, !P1 ;  /* 0x634000000d0b7807 */ /* 0x000fe40004800000 */
[----:B------:R-:W-:Y:S02]  /*1710*/  @!P2 LOP3.LUT R19, R15, 0x100000, RZ, 0xfc, !PT ;  /* 0x001000000f13a812 */ /* 0x000fe400078efcff */
[----:B------:R-:W-:Y:S01]  /*1720*/  LOP3.LUT R11, R11, 0x800fffff, R9, 0xf8, !PT ;  /* 0x800fffff0b0b7812 */ /* 0x000fe200078ef809 */
[----:B------:R-:W-:-:S05]  /*1730*/  DFMA R20, R16, -R4, 1 ;  /* 0x3ff000001014742b */ /* 0x000fca0000000804 */
[----:B------:R-:W-:-:S03]  /*1740*/  @!P2 DFMA R10, R10, 2, -R18 ;  /* 0x400000000a0aa82b */ /* 0x000fc60000000812 */
[----:B------:R-:W-:Y:S01]  /*1750*/  DFMA R16, R16, R20, R16 ;  /* 0x000000141010722b */ /* 0x000fe20000000010 */
[----:B------:R-:W-:Y:S01]  /*1760*/  IMAD.MOV.U32 R21, RZ, RZ, R3 ;  /* 0x000000ffff157224 */ /* 0x000fe200078e0003 */
[----:B------:R-:W-:Y:S02]  /*1770*/  MOV R20, R14 ;  /* 0x0000000e00147202 */ /* 0x000fe40000000f00 */
[----:B------:R-:W-:-:S03]  /*1780*/  @!P0 LOP3.LUT R20, R5, 0x7ff00000, RZ, 0xc0, !PT ;  /* 0x7ff0000005148812 */ /* 0x000fc600078ec0ff */
[----:B------:R-:W-:Y:S01]  /*1790*/  @!P2 LOP3.LUT R21, R11, 0x7ff00000, RZ, 0xc0, !PT ;  /* 0x7ff000000b15a812 */ /* 0x000fe200078ec0ff */
[----:B------:R-:W-:Y:S01]  /*17a0*/  DMUL R18, R16, R10 ;  /* 0x0000000a10127228 */ /* 0x000fe20000000000 */
[----:B------:R-:W-:-:S03]  /*17b0*/  IADD3 R23, PT, PT, R20, -0x1, RZ ;  /* 0xffffffff14177810 */ /* 0x000fc60007ffe0ff */
[----:B------:R-:W-:-:S04]  /*17c0*/  VIADD R22, R21, 0xffffffff ;  /* 0xffffffff15167836 */ /* 0x000fc80000000000 */
[----:B------:R-:W-:Y:S01]  /*17d0*/  DFMA R14, R18, -R4, R10 ;  /* 0x80000004120e722b */ /* 0x000fe2000000000a */
[----:B------:R-:W-:-:S04]  /*17e0*/  ISETP.GT.U32.AND P0, PT, R22, 0x7feffffe, PT ;  /* 0x7feffffe1600780c */ /* 0x000fc80003f04070 */
[----:B------:R-:W-:-:S03]  /*17f0*/  ISETP.GT.U32.OR P0, PT, R23, 0x7feffffe, P0 ;  /* 0x7feffffe1700780c */ /* 0x000fc60000704470 */
[----:B------:R-:W-:-:S10]  /*1800*/  DFMA R14, R16, R14, R18 ;  /* 0x0000000e100e722b */ /* 0x000fd40000000012 */
[----:B------:R-:W-:Y:S05]  /*1810*/  @P0 BRA `(.L_x_26) ;  /* 0x00000000006c0947 */ /* 0x000fea0003800000 */
[----:B------:R-:W-:-:S04]  /*1820*/  LOP3.LUT R16, R7, 0x7ff00000, RZ, 0xc0, !PT ;  /* 0x7ff0000007107812 */ /* 0x000fc800078ec0ff */
[CC--:B------:R-:W-:Y:S02]  /*1830*/  VIADDMNMX R8, R3.reuse, -R16.reuse, 0xb9600000, !PT ;  /* 0xb960000003087446 */ /* 0x0c0fe40007800910 */
[----:B------:R-:W-:Y:S02]  /*1840*/  ISETP.GE.U32.AND P0, PT, R3, R16, PT ;  /* 0x000000100300720c */ /* 0x000fe40003f06070 */
[----:B------:R-:W-:Y:S02]  /*1850*/  VIMNMX R8, PT, PT, R8, 0x46a00000, PT ;  /* 0x46a0000008087848 */ /* 0x000fe40003fe0100 */
[----:B------:R-:W-:-:S05]  /*1860*/  SEL R3, R13, 0x63400000, !P0 ;  /* 0x634000000d037807 */ /* 0x000fca0004000000 */
[----:B------:R-:W-:Y:S02]  /*1870*/  IMAD.IADD R3, R8, 0x1, -R3 ;  /* 0x0000000108037824 */ /* 0x000fe400078e0a03 */
[----:B------:R-:W-:-:S03]  /*1880*/  IMAD.MOV.U32 R8, RZ, RZ, RZ ;  /* 0x000000ffff087224 */ /* 0x000fc600078e00ff */
[----:B------:R-:W-:-:S06]  /*1890*/  IADD3 R9, PT, PT, R3, 0x7fe00000, RZ ;  /* 0x7fe0000003097810 */ /* 0x000fcc0007ffe0ff */
[----:B------:R-:W-:-:S10]  /*18a0*/  DMUL R16, R14, R8 ;  /* 0x000000080e107228 */ /* 0x000fd40000000000 */
[----:B------:R-:W-:-:S13]  /*18b0*/  FSETP.GTU.AND P0, PT, |R17|, 1.469367938527859385e-39, PT ;  /* 0x001000001100780b */ /* 0x000fda0003f0c200 */
[----:B------:R-:W-:Y:S05]  /*18c0*/  @P0 BRA `(.L_x_27) ;  /* 0x0000000000940947 */ /* 0x000fea0003800000 */
[----:B------:R-:W-:Y:S01]  /*18d0*/  DFMA R4, R14, -R4, R10 ;  /* 0x800000040e04722b */ /* 0x000fe2000000000a */
[----:B------:R-:W-:-:S09]  /*18e0*/  MOV R8, RZ ;  /* 0x000000ff00087202 */ /* 0x000fd20000000f00 */
[C---:B------:R-:W-:Y:S02]  /*18f0*/  FSETP.NEU.AND P0, PT, R5.reuse, RZ, PT ;  /* 0x000000ff0500720b */ /* 0x040fe40003f0d000 */
[----:B------:R-:W-:-:S04]  /*1900*/  LOP3.LUT R7, R5, 0x80000000, R7, 0x48, !PT ;  /* 0x8000000005077812 */ /* 0x000fc800078e4807 */
[----:B------:R-:W-:-:S07]  /*1910*/  LOP3.LUT R9, R7, R9, RZ, 0xfc, !PT ;  /* 0x0000000907097212 */ /* 0x000fce00078efcff */
[----:B------:R-:W-:Y:S05]  /*1920*/  @!P0 BRA `(.L_x_27) ;  /* 0x00000000007c8947 */ /* 0x000fea0003800000 */
[----:B------:R-:W-:Y:S01]  /*1930*/  IMAD.MOV R5, RZ, RZ, -R3 ;  /* 0x000000ffff057224 */ /* 0x000fe200078e0a03 */
[----:B------:R-:W-:Y:S01]  /*1940*/  MOV R4, RZ ;  /* 0x000000ff00047202 */ /* 0x000fe20000000f00 */
[----:B------:R-:W-:Y:S01]  /*1950*/  DMUL.RP R8, R14, R8 ;  /* 0x000000080e087228 */ /* 0x000fe20000008000 */
[----:B------:R-:W-:-:S04]  /*1960*/  IADD3 R3, PT, PT, -R3, -0x43300000, RZ ;  /* 0xbcd0000003037810 */ /* 0x000fc80007ffe1ff */
[----:B------:R-:W-:-:S05]  /*1970*/  DFMA R4, R16, -R4, R14 ;  /* 0x800000041004722b */ /* 0x000fca000000000e */
[----:B------:R-:W-:-:S05]  /*1980*/  LOP3.LUT R7, R9, R7, RZ, 0x3c, !PT ;  /* 0x0000000709077212 */ /* 0x000fca00078e3cff */
[----:B------:R-:W-:-:S04]  /*1990*/  FSETP.NEU.AND P0, PT, |R5|, R3, PT ;  /* 0x000000030500720b */ /* 0x000fc80003f0d200 */
[----:B------:R-:W-:Y:S02]  /*19a0*/  FSEL R16, R8, R16, !P0 ;  /* 0x0000001008107208 */ /* 0x000fe40004000000 */
[----:B------:R-:W-:Y:S01]  /*19b0*/  FSEL R17, R7, R17, !P0 ;  /* 0x0000001107117208 */ /* 0x000fe20004000000 */
[----:B------:R-:W-:Y:S06]  /*19c0*/  BRA `(.L_x_27) ;  /* 0x0000000000547947 */ /* 0x000fec0003800000 */
.L_x_26:
[----:B------:R-:W-:-:S14]  /*19d0*/  DSETP.NAN.AND P0, PT, R8, R8, PT ;  /* 0x000000080800722a */ /* 0x000fdc0003f08000 */
[----:B------:R-:W-:Y:S05]  /*19e0*/  @P0 BRA `(.L_x_28) ;  /* 0x0000000000440947 */ /* 0x000fea0003800000 */
[----:B------:R-:W-:-:S14]  /*19f0*/  DSETP.NAN.AND P0, PT, R6, R6, PT ;  /* 0x000000060600722a */ /* 0x000fdc0003f08000 */
[----:B------:R-:W-:Y:S05]  /*1a00*/  @P0 BRA `(.L_x_29) ;  /* 0x0000000000300947 */ /* 0x000fea0003800000 */
[----:B------:R-:W-:Y:S01]  /*1a10*/  ISETP.NE.AND P0, PT, R21, R20, PT ;  /* 0x000000141500720c */ /* 0x000fe20003f05270 */
[----:B------:R-:W-:Y:S01]  /*1a20*/  IMAD.MOV.U32 R16, RZ, RZ, 0x0 ;  /* 0x00000000ff107424 */ /* 0x000fe200078e00ff */
[----:B------:R-:W-:-:S11]  /*1a30*/  MOV R17, 0xfff80000 ;  /* 0xfff8000000117802 */ /* 0x000fd60000000f00 */
[----:B------:R-:W-:Y:S05]  /*1a40*/  @!P0 BRA `(.L_x_27) ;  /* 0x0000000000348947 */ /* 0x000fea0003800000 */
[----:B------:R-:W-:Y:S02]  /*1a50*/  ISETP.NE.AND P0, PT, R21, 0x7ff00000, PT ;  /* 0x7ff000001500780c */ /* 0x000fe40003f05270 */
[----:B------:R-:W-:Y:S02]  /*1a60*/  LOP3.LUT R17, R9, 0x80000000, R7, 0x48, !PT ;  /* 0x8000000009117812 */ /* 0x000fe400078e4807 */
[----:B------:R-:W-:-:S13]  /*1a70*/  ISETP.EQ.OR P0, PT, R20, RZ, !P0 ;  /* 0x000000ff1400720c */ /* 0x000fda0004702670 */
[----:B------:R-:W-:Y:S01]  /*1a80*/  @P0 LOP3.LUT R3, R17, 0x7ff00000, RZ, 0xfc, !PT ;  /* 0x7ff0000011030812 */ /* 0x000fe200078efcff */
[----:B------:R-:W-:Y:S01]  /*1a90*/  @!P0 IMAD.MOV.U32 R16, RZ, RZ, RZ ;  /* 0x000000ffff108224 */ /* 0x000fe200078e00ff */
[----:B------:R-:W-:-:S03]  /*1aa0*/  @P0 MOV R16, RZ ;  /* 0x000000ff00100202 */ /* 0x000fc60000000f00 */
[----:B------:R-:W-:Y:S01]  /*1ab0*/  @P0 IMAD.MOV.U32 R17, RZ, RZ, R3 ;  /* 0x000000ffff110224 */ /* 0x000fe200078e0003 */
[----:B------:R-:W-:Y:S06]  /*1ac0*/  BRA `(.L_x_27) ;  /* 0x0000000000147947 */ /* 0x000fec0003800000 */
.L_x_29:
[----:B------:R-:W-:Y:S02]  /*1ad0*/  LOP3.LUT R17, R7, 0x80000, RZ, 0xfc, !PT ;  /* 0x0008000007117812 */ /* 0x000fe400078efcff */
[----:B------:R-:W-:Y:S01]  /*1ae0*/  MOV R16, R6 ;  /* 0x0000000600107202 */ /* 0x000fe20000000f00 */
[----:B------:R-:W-:Y:S06]  /*1af0*/  BRA `(.L_x_27) ;  /* 0x0000000000087947 */ /* 0x000fec0003800000 */
.L_x_28:
[----:B------:R-:W-:Y:S01]  /*1b00*/  LOP3.LUT R17, R9, 0x80000, RZ, 0xfc, !PT ;  /* 0x0008000009117812 */ /* 0x000fe200078efcff */
[----:B------:R-:W-:-:S07]  /*1b10*/  IMAD.MOV.U32 R16, RZ, RZ, R8 ;  /* 0x000000ffff107224 */ /* 0x000fce00078e0008 */
.L_x_27:
[----:B------:R-:W-:Y:S05]  /*1b20*/  BSYNC.RECONVERGENT B2 ;  /* 0x0000000000027941 */ /* 0x000fea0003800200 */
.L_x_25:
[----:B------:R-:W-:Y:S01]  /*1b30*/  HFMA2 R13, -RZ, RZ, 0, 0 ;  /* 0x00000000ff0d7431 */ /* 0x000fe200000001ff */
[----:B------:R-:W-:Y:S01]  /*1b40*/  MOV R4, R16 ;  /* 0x0000001000047202 */ /* 0x000fe20000000f00 */
[----:B------:R-:W-:Y:S02]  /*1b50*/  IMAD.MOV.U32 R5, RZ, RZ, R17 ;  /* 0x000000ffff057224 */ /* 0x000fe400078e0011 */
[----:B------:R-:W-:Y:S05]  /*1b60*/  RET.REL.NODEC R12 `(_Z34calculate_pairwise_force_componentPKdjPdjjj) ;  /* 0xffffffe40c247950 */ /* 0x000fea0003c3ffff */
        .weak           $__internal_1_$__cuda_sm20_dsqrt_rn_f64_mediumpath_v1
        .type           $__internal_1_$__cuda_sm20_dsqrt_rn_f64_mediumpath_v1,@function
        .size           $__internal_1_$__cuda_sm20_dsqrt_rn_f64_mediumpath_v1,(.L_x_36 - $__internal_1_$__cuda_sm20_dsqrt_rn_f64_mediumpath_v1)
$__internal_1_$__cuda_sm20_dsqrt_rn_f64_mediumpath_v1:
[----:B------:R-:W-:Y:S01]  /*1b70*/  ISETP.GE.U32.AND P0, PT, R6, -0x3400000, PT ;  /* 0xfcc000000600780c */ /* 0x000fe20003f06070 */
[----:B------:R-:W-:Y:S01]  /*1b80*/  BSSY.RECONVERGENT B2, `(.L_x_30) ;  /* 0x0000028000027945 */ /* 0x000fe20003800200 */
[----:B------:R-:W-:Y:S01]  /*1b90*/  IMAD.MOV.U32 R10, RZ, RZ, R12 ;  /* 0x000000ffff0a7224 */ /* 0x000fe200078e000c */
[----:B------:R-:W-:Y:S01]  /*1ba0*/  MOV R12, R24 ;  /* 0x00000018000c7202 */ /* 0x000fe20000000f00 */
[----:B------:R-:W-:Y:S01]  /*1bb0*/  IMAD.MOV.U32 R13, RZ, RZ, R25 ;  /* 0x000000ffff0d7224 */ /* 0x000fe200078e0019 */
[----:B------:R-:W-:Y:S01]  /*1bc0*/  MOV R6, R14 ;  /* 0x0000000e00067202 */ /* 0x000fe20000000f00 */
[----:B------:R-:W-:-:S07]  /*1bd0*/  IMAD.MOV.U32 R7, RZ, RZ, R15 ;  /* 0x000000ffff077224 */ /* 0x000fce00078e000f */
[----:B------:R-:W-:Y:S05]  /*1be0*/  @!P0 BRA `(.L_x_31) ;  /* 0x0000000000208947 */ /* 0x000fea0003800000 */
[----:B------:R-:W-:-:S10]  /*1bf0*/  DFMA.RM R6, R6, R10, R8 ;  /* 0x0000000a0606722b */ /* 0x000fd40000004008 */
[----:B------:R-:W-:-:S04]  /*1c00*/  IADD3 R10, P0, PT, R6, 0x1, RZ ;  /* 0x00000001060a7810 */ /* 0x000fc80007f1e0ff */
[----:B------:R-:W-:-:S06]  /*1c10*/  IADD3.X R11, PT, PT, RZ, R7, RZ, P0, !PT ;  /* 0x00000007ff0b7210 */ /* 0x000fcc00007fe4ff */
[----:B------:R-:W-:-:S08]  /*1c20*/  DFMA.RP R8, -R6, R10, R12 ;  /* 0x0000000a0608722b */ /* 0x000fd0000000810c */
[----:B------:R-:W-:-:S06]  /*1c30*/  DSETP.GT.AND P0, PT, R8, RZ, PT ;  /* 0x000000ff0800722a */ /* 0x000fcc0003f04000 */
[----:B------:R-:W-:Y:S02]  /*1c40*/  FSEL R6, R10, R6, P0 ;  /* 0x000000060a067208 */ /* 0x000fe40000000000 */
[----:B------:R-:W-:Y:S01]  /*1c50*/  FSEL R7, R11, R7, P0 ;  /* 0x000000070b077208 */ /* 0x000fe20000000000 */
[----:B------:R-:W-:Y:S06]  /*1c60*/  BRA `(.L_x_32) ;  /* 0x0000000000647947 */ /* 0x000fec0003800000 */
.L_x_31:
[----:B------:R-:W-:-:S14]  /*1c70*/  DSETP.NE.AND P0, PT, R12, RZ, PT ;  /* 0x000000ff0c00722a */ /* 0x000fdc0003f05000 */
[----:B------:R-:W-:Y:S05]  /*1c80*/  @!P0 BRA `(.L_x_33) ;  /* 0x0000000000588947 */ /* 0x000fea0003800000 */
[----:B------:R-:W-:-:S13]  /*1c90*/  ISETP.GE.AND P0, PT, R13, RZ, PT ;  /* 0x000000ff0d00720c */ /* 0x000fda0003f06270 */
[----:B------:R-:W-:Y:S01]  /*1ca0*/  @!P0 IMAD.MOV.U32 R6, RZ, RZ, 0x0 ;  /* 0x00000000ff068424 */ /* 0x000fe200078e00ff */
[----:B------:R-:W-:Y:S01]  /*1cb0*/  @!P0 MOV R7, 0xfff80000 ;  /* 0xfff8000000078802 */ /* 0x000fe20000000f00 */
[----:B------:R-:W-:Y:S06]  /*1cc0*/  @!P0 BRA `(.L_x_32) ;  /* 0x00000000004c8947 */ /* 0x000fec0003800000 */
[----:B------:R-:W-:-:S13]  /*1cd0*/  ISETP.GT.AND P0, PT, R13, 0x7fefffff, PT ;  /* 0x7fefffff0d00780c */ /* 0x000fda0003f04270 */
[----:B------:R-:W-:Y:S05]  /*1ce0*/  @P0 BRA `(.L_x_33) ;  /* 0x0000000000400947 */ /* 0x000fea0003800000 */
[----:B------:R-:W-:Y:S01]  /*1cf0*/  DMUL R6, R12, 8.11296384146066816958e+31 ;  /* 0x469000000c067828 */ /* 0x000fe20000000000 */
[----:B------:R-:W-:Y:S01]  /*1d00*/  IMAD.MOV.U32 R8, RZ, RZ, RZ ;  /* 0x000000ffff087224 */ /* 0x000fe200078e00ff */
[----:B------:R-:W-:Y:S01]  /*1d10*/  MOV R12, 0x0 ;  /* 0x00000000000c7802 */ /* 0x000fe20000000f00 */
[----:B------:R-:W-:-:S03]  /*1d20*/  IMAD.MOV.U32 R13, RZ, RZ, 0x3fd80000 ;  /* 0x3fd80000ff0d7424 */ /* 0x000fc600078e00ff */
[----:B------:R-:W0:Y:S02]  /*1d30*/  MUFU.RSQ64H R9, R7 ;  /* 0x0000000700097308 */ /* 0x000e240000001c00 */
[----:B0-----:R-:W-:-:S08]  /*1d40*/  DMUL R10, R8, R8 ;  /* 0x00000008080a7228 */ /* 0x001fd00000000000 */
[----:B------:R-:W-:-:S08]  /*1d50*/  DFMA R10, R6, -R10, 1 ;  /* 0x3ff00000060a742b */ /* 0x000fd0000000080a */
[----:B------:R-:W-:Y:S02]  /*1d60*/  DFMA R12, R10, R12, 0.5 ;  /* 0x3fe000000a0c742b */ /* 0x000fe4000000000c */
[----:B------:R-:W-:-:S08]  /*1d70*/  DMUL R10, R8, R10 ;  /* 0x0000000a080a7228 */ /* 0x000fd00000000000 */
[----:B------:R-:W-:-:S08]  /*1d80*/  DFMA R10, R12, R10, R8 ;  /* 0x0000000a0c0a722b */ /* 0x000fd00000000008 */
[----:B------:R-:W-:Y:S02]  /*1d90*/  DMUL R8, R6, R10 ;  /* 0x0000000a06087228 */ /* 0x000fe40000000000 */
[----:B------:R-:W-:-:S06]  /*1da0*/  IADD3 R11, PT, PT, R11, -0x100000, RZ ;  /* 0xfff000000b0b7810 */ /* 0x000fcc0007ffe0ff */
[----:B------:R-:W-:-:S08]  /*1db0*/  DFMA R12, R8, -R8, R6 ;  /* 0x80000008080c722b */ /* 0x000fd00000000006 */
[----:B------:R-:W-:-:S10]  /*1dc0*/  DFMA R6, R10, R12, R8 ;  /* 0x0000000c0a06722b */ /* 0x000fd40000000008 */
[----:B------:R-:W-:Y:S01]  /*1dd0*/  VIADD R7, R7, 0xfcb00000 ;  /* 0xfcb0000007077836 */ /* 0x000fe20000000000 */
[----:B------:R-:W-:Y:S06]  /*1de0*/  BRA `(.L_x_32) ;  /* 0x0000000000047947 */ /* 0x000fec0003800000 */
.L_x_33:
[----:B------:R-:W-:-:S11]  /*1df0*/  DADD R6, R12, R12 ;  /* 0x000000000c067229 */ /* 0x000fd6000000000c */
.L_x_32:
[----:B------:R-:W-:Y:S05]  /*1e00*/  BSYNC.RECONVERGENT B2 ;  /* 0x0000000000027941 */ /* 0x000fea0003800200 */
.L_x_30:
[----:B------:R-:W-:-:S04]  /*1e10*/  MOV R5, 0x0 ;  /* 0x0000000000057802 */ /* 0x000fc80000000f00 */
[----:B------:R-:W-:Y:S05]  /*1e20*/  RET.REL.NODEC R4 `(_Z34calculate_pairwise_force_componentPKdjPdjjj) ;  /* 0xffffffe004747950 */ /* 0x000fea0003c3ffff */
.L_x_34:
        /* <DEDUP_REMOVED lines=13> */
.L_x_36:


//--------------------- .nv.shared.reserved.0     --------------------------
	.section	.nv.shared.reserved.0,"aw",@nobits
	.weak		__nv_reservedSMEM_offset_0_alias
	.size		__nv_reservedSMEM_offset_0_alias, 0, 64
	.other		__nv_reservedSMEM_offset_0_alias,@"STO_CUDA_RESERVED_SHARED STV_DEFAULT"
__nv_reservedSMEM_offset_0_alias:
	.zero		0
	.zero		64


//--------------------- .nv.constant0._Z13sum_over_rowsPKdPdj --------------------------
	.section	.nv.constant0._Z13sum_over_rowsPKdPdj,"a",@progbits
	.sectionflags	@""
	.align	4
.nv.constant0._Z13sum_over_rowsPKdPdj:
	.zero		916


//--------------------- .nv.constant0._Z34calculate_pairwise_force_componentPKdjPdjjj --------------------------
	.section	.nv.constant0._Z34calculate_pairwise_force_componentPKdjPdjjj,"a",@progbits
	.sectionflags	@""
	.align	4
.nv.constant0._Z34calculate_pairwise_force_componentPKdjPdjjj:
	.zero		932


//--------------------- SYMBOLS --------------------------

	.type		.nv.reservedSmem.offset0,@object
	.size		.nv.reservedSmem.offset0,0x4
	.type		free,@function
